//
// Generated by NVIDIA NVVM Compiler
//
// Compiler Build ID: CL-36424714
// Cuda compilation tools, release 13.0, V13.0.88
// Based on NVVM 20.0.0
//

.version 9.0
.target sm_100
.address_size 64

	// .globl	_Z16preprocessVectorPfS_i
// _ZZ9reduceSumPfS_iE5sdata has been demoted
.global .align 4 .b8 __cudart_i2opi_f[24] = {65, 144, 67, 60, 153, 149, 98, 219, 192, 221, 52, 245, 209, 87, 39, 252, 41, 21, 68, 78, 110, 131, 249, 162};

.visible .entry _Z16preprocessVectorPfS_i(
	.param .u64 .ptr .align 1 _Z16preprocessVectorPfS_i_param_0,
	.param .u64 .ptr .align 1 _Z16preprocessVectorPfS_i_param_1,
	.param .u32 _Z16preprocessVectorPfS_i_param_2
)
{
	.reg .pred 	%p<2>;
	.reg .b32 	%r<6>;
	.reg .b32 	%f<5>;
	.reg .b64 	%rd<8>;

	ld.param.u64 	%rd1, [_Z16preprocessVectorPfS_i_param_0];
	ld.param.u64 	%rd2, [_Z16preprocessVectorPfS_i_param_1];
	ld.param.u32 	%r2, [_Z16preprocessVectorPfS_i_param_2];
	mov.u32 	%r3, %ctaid.x;
	mov.u32 	%r4, %ntid.x;
	mov.u32 	%r5, %tid.x;
	mad.lo.s32 	%r1, %r3, %r4, %r5;
	setp.ge.s32 	%p1, %r1, %r2;
	@%p1 bra 	$L__BB0_2;
	cvta.to.global.u64 	%rd3, %rd1;
	cvta.to.global.u64 	%rd4, %rd2;
	mul.wide.s32 	%rd5, %r1, 4;
	add.s64 	%rd6, %rd3, %rd5;
	ld.global.f32 	%f1, [%rd6];
	abs.f32 	%f2, %f1;
	sqrt.rn.f32 	%f3, %f2;
	add.f32 	%f4, %f3, 0f3F000000;
	add.s64 	%rd7, %rd4, %rd5;
	st.global.f32 	[%rd7], %f4;
$L__BB0_2:
	ret;

}
	// .globl	_Z25computeIntensiveOperationPfS_S_i
.visible .entry _Z25computeIntensiveOperationPfS_S_i(
	.param .u64 .ptr .align 1 _Z25computeIntensiveOperationPfS_S_i_param_0,
	.param .u64 .ptr .align 1 _Z25computeIntensiveOperationPfS_S_i_param_1,
	.param .u64 .ptr .align 1 _Z25computeIntensiveOperationPfS_S_i_param_2,
	.param .u32 _Z25computeIntensiveOperationPfS_S_i_param_3
)
{
	.local .align 4 .b8 	__local_depot1[28];
	.reg .b64 	%SP;
	.reg .b64 	%SPL;
	.reg .pred 	%p<82>;
	.reg .b32 	%r<396>;
	.reg .b32 	%f<284>;
	.reg .b64 	%rd<194>;
	.reg .b64 	%fd<21>;

	mov.u64 	%SPL, __local_depot1;
	ld.param.u64 	%rd72, [_Z25computeIntensiveOperationPfS_S_i_param_0];
	ld.param.u64 	%rd73, [_Z25computeIntensiveOperationPfS_S_i_param_1];
	ld.param.u64 	%rd74, [_Z25computeIntensiveOperationPfS_S_i_param_2];
	ld.param.u32 	%r142, [_Z25computeIntensiveOperationPfS_S_i_param_3];
	add.u64 	%rd1, %SPL, 0;
	mov.u32 	%r143, %ctaid.x;
	mov.u32 	%r144, %ntid.x;
	mov.u32 	%r145, %tid.x;
	mad.lo.s32 	%r1, %r143, %r144, %r145;
	setp.ge.s32 	%p1, %r1, %r142;
	@%p1 bra 	$L__BB1_82;
	cvta.to.global.u64 	%rd76, %rd72;
	cvta.to.global.u64 	%rd77, %rd73;
	mul.wide.s32 	%rd78, %r1, 4;
	add.s64 	%rd79, %rd76, %rd78;
	ld.global.f32 	%f61, [%rd79];
	add.s64 	%rd80, %rd77, %rd78;
	ld.global.f32 	%f62, [%rd80];
	mul.f32 	%f1, %f61, %f62;
	mul.f32 	%f63, %f1, 0f3F22F983;
	cvt.rni.s32.f32 	%r359, %f63;
	cvt.rn.f32.s32 	%f64, %r359;
	fma.rn.f32 	%f65, %f64, 0fBFC90FDA, %f1;
	fma.rn.f32 	%f66, %f64, 0fB3A22168, %f65;
	fma.rn.f32 	%f274, %f64, 0fA7C234C5, %f66;
	abs.f32 	%f3, %f1;
	setp.ltu.f32 	%p2, %f3, 0f47CE4780;
	@%p2 bra 	$L__BB1_9;
	setp.neu.f32 	%p3, %f3, 0f7F800000;
	@%p3 bra 	$L__BB1_4;
	mov.f32 	%f69, 0f00000000;
	mul.rn.f32 	%f274, %f1, %f69;
	mov.b32 	%r359, 0;
	bra.uni 	$L__BB1_9;
$L__BB1_4:
	mov.b32 	%r3, %f1;
	shl.b32 	%r147, %r3, 8;
	or.b32  	%r4, %r147, -2147483648;
	mov.b64 	%rd166, 0;
	mov.b32 	%r356, 0;
	mov.u64 	%rd164, __cudart_i2opi_f;
	mov.u64 	%rd165, %rd1;
$L__BB1_5:
	.pragma "nounroll";
	ld.global.nc.u32 	%r148, [%rd164];
	mad.wide.u32 	%rd83, %r148, %r4, %rd166;
	shr.u64 	%rd166, %rd83, 32;
	st.local.u32 	[%rd165], %rd83;
	add.s32 	%r356, %r356, 1;
	add.s64 	%rd165, %rd165, 4;
	add.s64 	%rd164, %rd164, 4;
	setp.ne.s32 	%p4, %r356, 6;
	@%p4 bra 	$L__BB1_5;
	shr.u32 	%r149, %r3, 23;
	st.local.u32 	[%rd1+24], %rd166;
	and.b32  	%r7, %r149, 31;
	and.b32  	%r150, %r149, 224;
	add.s32 	%r151, %r150, -128;
	shr.u32 	%r152, %r151, 5;
	mul.wide.u32 	%rd84, %r152, 4;
	sub.s64 	%rd8, %rd1, %rd84;
	ld.local.u32 	%r357, [%rd8+24];
	ld.local.u32 	%r358, [%rd8+20];
	setp.eq.s32 	%p5, %r7, 0;
	@%p5 bra 	$L__BB1_8;
	shf.l.wrap.b32 	%r357, %r358, %r357, %r7;
	ld.local.u32 	%r153, [%rd8+16];
	shf.l.wrap.b32 	%r358, %r153, %r358, %r7;
$L__BB1_8:
	shr.u32 	%r154, %r357, 30;
	shf.l.wrap.b32 	%r155, %r358, %r357, 2;
	shl.b32 	%r156, %r358, 2;
	shr.u32 	%r157, %r155, 31;
	add.s32 	%r158, %r157, %r154;
	neg.s32 	%r159, %r158;
	setp.lt.s32 	%p6, %r3, 0;
	selp.b32 	%r359, %r159, %r158, %p6;
	xor.b32  	%r160, %r155, %r3;
	shr.s32 	%r161, %r155, 31;
	xor.b32  	%r162, %r161, %r155;
	xor.b32  	%r163, %r161, %r156;
	cvt.u64.u32 	%rd85, %r162;
	shl.b64 	%rd86, %rd85, 32;
	cvt.u64.u32 	%rd87, %r163;
	or.b64  	%rd88, %rd86, %rd87;
	cvt.rn.f64.s64 	%fd1, %rd88;
	mul.f64 	%fd2, %fd1, 0d3BF921FB54442D19;
	cvt.rn.f32.f64 	%f67, %fd2;
	neg.f32 	%f68, %f67;
	setp.lt.s32 	%p7, %r160, 0;
	selp.f32 	%f274, %f68, %f67, %p7;
$L__BB1_9:
	mul.rn.f32 	%f70, %f274, %f274;
	and.b32  	%r165, %r359, 1;
	setp.eq.b32 	%p8, %r165, 1;
	selp.f32 	%f71, 0f3F800000, %f274, %p8;
	fma.rn.f32 	%f72, %f70, %f71, 0f00000000;
	fma.rn.f32 	%f73, %f70, 0f37CBAC00, 0fBAB607ED;
	selp.f32 	%f74, %f73, 0fB94D4153, %p8;
	selp.f32 	%f75, 0f3D2AAABB, 0f3C0885E4, %p8;
	fma.rn.f32 	%f76, %f74, %f70, %f75;
	selp.f32 	%f77, 0fBEFFFFFF, 0fBE2AAAA8, %p8;
	fma.rn.f32 	%f78, %f76, %f70, %f77;
	fma.rn.f32 	%f79, %f78, %f72, %f71;
	and.b32  	%r166, %r359, 2;
	setp.eq.s32 	%p9, %r166, 0;
	mov.f32 	%f80, 0f00000000;
	sub.f32 	%f81, %f80, %f79;
	selp.f32 	%f82, %f79, %f81, %p9;
	mul.f32 	%f83, %f82, 0f3C23D70A;
	fma.rn.f32 	%f7, %f1, 0f3F7D70A4, %f83;
	mul.f32 	%f84, %f7, 0f3F22F983;
	cvt.rni.s32.f32 	%r363, %f84;
	cvt.rn.f32.s32 	%f85, %r363;
	fma.rn.f32 	%f86, %f85, 0fBFC90FDA, %f7;
	fma.rn.f32 	%f87, %f85, 0fB3A22168, %f86;
	fma.rn.f32 	%f275, %f85, 0fA7C234C5, %f87;
	abs.f32 	%f9, %f7;
	setp.ltu.f32 	%p10, %f9, 0f47CE4780;
	@%p10 bra 	$L__BB1_17;
	setp.eq.f32 	%p11, %f9, 0f7F800000;
	@%p11 bra 	$L__BB1_16;
	mov.b32 	%r17, %f7;
	shl.b32 	%r168, %r17, 8;
	or.b32  	%r18, %r168, -2147483648;
	mov.b64 	%rd169, 0;
	mov.b32 	%r360, 0;
	mov.u64 	%rd167, __cudart_i2opi_f;
	mov.u64 	%rd168, %rd1;
$L__BB1_12:
	.pragma "nounroll";
	ld.global.nc.u32 	%r169, [%rd167];
	mad.wide.u32 	%rd91, %r169, %r18, %rd169;
	shr.u64 	%rd169, %rd91, 32;
	st.local.u32 	[%rd168], %rd91;
	add.s32 	%r360, %r360, 1;
	add.s64 	%rd168, %rd168, 4;
	add.s64 	%rd167, %rd167, 4;
	setp.ne.s32 	%p12, %r360, 6;
	@%p12 bra 	$L__BB1_12;
	shr.u32 	%r170, %r17, 23;
	st.local.u32 	[%rd1+24], %rd169;
	and.b32  	%r21, %r170, 31;
	and.b32  	%r171, %r170, 224;
	add.s32 	%r172, %r171, -128;
	shr.u32 	%r173, %r172, 5;
	mul.wide.u32 	%rd92, %r173, 4;
	sub.s64 	%rd15, %rd1, %rd92;
	ld.local.u32 	%r361, [%rd15+24];
	ld.local.u32 	%r362, [%rd15+20];
	setp.eq.s32 	%p13, %r21, 0;
	@%p13 bra 	$L__BB1_15;
	shf.l.wrap.b32 	%r361, %r362, %r361, %r21;
	ld.local.u32 	%r174, [%rd15+16];
	shf.l.wrap.b32 	%r362, %r174, %r362, %r21;
$L__BB1_15:
	shr.u32 	%r175, %r361, 30;
	shf.l.wrap.b32 	%r176, %r362, %r361, 2;
	shl.b32 	%r177, %r362, 2;
	shr.u32 	%r178, %r176, 31;
	add.s32 	%r179, %r178, %r175;
	neg.s32 	%r180, %r179;
	setp.lt.s32 	%p14, %r17, 0;
	selp.b32 	%r363, %r180, %r179, %p14;
	xor.b32  	%r181, %r176, %r17;
	shr.s32 	%r182, %r176, 31;
	xor.b32  	%r183, %r182, %r176;
	xor.b32  	%r184, %r182, %r177;
	cvt.u64.u32 	%rd93, %r183;
	shl.b64 	%rd94, %rd93, 32;
	cvt.u64.u32 	%rd95, %r184;
	or.b64  	%rd96, %rd94, %rd95;
	cvt.rn.f64.s64 	%fd3, %rd96;
	mul.f64 	%fd4, %fd3, 0d3BF921FB54442D19;
	cvt.rn.f32.f64 	%f88, %fd4;
	neg.f32 	%f89, %f88;
	setp.lt.s32 	%p15, %r181, 0;
	selp.f32 	%f275, %f89, %f88, %p15;
	bra.uni 	$L__BB1_17;
$L__BB1_16:
	mov.f32 	%f90, 0f00000000;
	mul.rn.f32 	%f275, %f7, %f90;
	mov.b32 	%r363, 0;
$L__BB1_17:
	mul.rn.f32 	%f91, %f275, %f275;
	and.b32  	%r186, %r363, 1;
	setp.eq.b32 	%p16, %r186, 1;
	selp.f32 	%f92, 0f3F800000, %f275, %p16;
	fma.rn.f32 	%f93, %f91, %f92, 0f00000000;
	fma.rn.f32 	%f94, %f91, 0f37CBAC00, 0fBAB607ED;
	selp.f32 	%f95, %f94, 0fB94D4153, %p16;
	selp.f32 	%f96, 0f3D2AAABB, 0f3C0885E4, %p16;
	fma.rn.f32 	%f97, %f95, %f91, %f96;
	selp.f32 	%f98, 0fBEFFFFFF, 0fBE2AAAA8, %p16;
	fma.rn.f32 	%f99, %f97, %f91, %f98;
	fma.rn.f32 	%f100, %f99, %f93, %f92;
	and.b32  	%r187, %r363, 2;
	setp.eq.s32 	%p17, %r187, 0;
	mov.f32 	%f101, 0f00000000;
	sub.f32 	%f102, %f101, %f100;
	selp.f32 	%f103, %f100, %f102, %p17;
	mul.f32 	%f104, %f103, 0f3C23D70A;
	fma.rn.f32 	%f13, %f7, 0f3F7D70A4, %f104;
	mul.f32 	%f105, %f13, 0f3F22F983;
	cvt.rni.s32.f32 	%r367, %f105;
	cvt.rn.f32.s32 	%f106, %r367;
	fma.rn.f32 	%f107, %f106, 0fBFC90FDA, %f13;
	fma.rn.f32 	%f108, %f106, 0fB3A22168, %f107;
	fma.rn.f32 	%f276, %f106, 0fA7C234C5, %f108;
	abs.f32 	%f15, %f13;
	setp.ltu.f32 	%p18, %f15, 0f47CE4780;
	@%p18 bra 	$L__BB1_25;
	setp.eq.f32 	%p19, %f15, 0f7F800000;
	@%p19 bra 	$L__BB1_24;
	mov.b32 	%r31, %f13;
	shl.b32 	%r189, %r31, 8;
	or.b32  	%r32, %r189, -2147483648;
	mov.b64 	%rd172, 0;
	mov.b32 	%r364, 0;
	mov.u64 	%rd170, __cudart_i2opi_f;
	mov.u64 	%rd171, %rd1;
$L__BB1_20:
	.pragma "nounroll";
	ld.global.nc.u32 	%r190, [%rd170];
	mad.wide.u32 	%rd99, %r190, %r32, %rd172;
	shr.u64 	%rd172, %rd99, 32;
	st.local.u32 	[%rd171], %rd99;
	add.s32 	%r364, %r364, 1;
	add.s64 	%rd171, %rd171, 4;
	add.s64 	%rd170, %rd170, 4;
	setp.ne.s32 	%p20, %r364, 6;
	@%p20 bra 	$L__BB1_20;
	shr.u32 	%r191, %r31, 23;
	st.local.u32 	[%rd1+24], %rd172;
	and.b32  	%r35, %r191, 31;
	and.b32  	%r192, %r191, 224;
	add.s32 	%r193, %r192, -128;
	shr.u32 	%r194, %r193, 5;
	mul.wide.u32 	%rd100, %r194, 4;
	sub.s64 	%rd22, %rd1, %rd100;
	ld.local.u32 	%r365, [%rd22+24];
	ld.local.u32 	%r366, [%rd22+20];
	setp.eq.s32 	%p21, %r35, 0;
	@%p21 bra 	$L__BB1_23;
	shf.l.wrap.b32 	%r365, %r366, %r365, %r35;
	ld.local.u32 	%r195, [%rd22+16];
	shf.l.wrap.b32 	%r366, %r195, %r366, %r35;
$L__BB1_23:
	shr.u32 	%r196, %r365, 30;
	shf.l.wrap.b32 	%r197, %r366, %r365, 2;
	shl.b32 	%r198, %r366, 2;
	shr.u32 	%r199, %r197, 31;
	add.s32 	%r200, %r199, %r196;
	neg.s32 	%r201, %r200;
	setp.lt.s32 	%p22, %r31, 0;
	selp.b32 	%r367, %r201, %r200, %p22;
	xor.b32  	%r202, %r197, %r31;
	shr.s32 	%r203, %r197, 31;
	xor.b32  	%r204, %r203, %r197;
	xor.b32  	%r205, %r203, %r198;
	cvt.u64.u32 	%rd101, %r204;
	shl.b64 	%rd102, %rd101, 32;
	cvt.u64.u32 	%rd103, %r205;
	or.b64  	%rd104, %rd102, %rd103;
	cvt.rn.f64.s64 	%fd5, %rd104;
	mul.f64 	%fd6, %fd5, 0d3BF921FB54442D19;
	cvt.rn.f32.f64 	%f109, %fd6;
	neg.f32 	%f110, %f109;
	setp.lt.s32 	%p23, %r202, 0;
	selp.f32 	%f276, %f110, %f109, %p23;
	bra.uni 	$L__BB1_25;
$L__BB1_24:
	mov.f32 	%f111, 0f00000000;
	mul.rn.f32 	%f276, %f13, %f111;
	mov.b32 	%r367, 0;
$L__BB1_25:
	mul.rn.f32 	%f112, %f276, %f276;
	and.b32  	%r207, %r367, 1;
	setp.eq.b32 	%p24, %r207, 1;
	selp.f32 	%f113, 0f3F800000, %f276, %p24;
	fma.rn.f32 	%f114, %f112, %f113, 0f00000000;
	fma.rn.f32 	%f115, %f112, 0f37CBAC00, 0fBAB607ED;
	selp.f32 	%f116, %f115, 0fB94D4153, %p24;
	selp.f32 	%f117, 0f3D2AAABB, 0f3C0885E4, %p24;
	fma.rn.f32 	%f118, %f116, %f112, %f117;
	selp.f32 	%f119, 0fBEFFFFFF, 0fBE2AAAA8, %p24;
	fma.rn.f32 	%f120, %f118, %f112, %f119;
	fma.rn.f32 	%f121, %f120, %f114, %f113;
	and.b32  	%r208, %r367, 2;
	setp.eq.s32 	%p25, %r208, 0;
	mov.f32 	%f122, 0f00000000;
	sub.f32 	%f123, %f122, %f121;
	selp.f32 	%f124, %f121, %f123, %p25;
	mul.f32 	%f125, %f124, 0f3C23D70A;
	fma.rn.f32 	%f19, %f13, 0f3F7D70A4, %f125;
	mul.f32 	%f126, %f19, 0f3F22F983;
	cvt.rni.s32.f32 	%r371, %f126;
	cvt.rn.f32.s32 	%f127, %r371;
	fma.rn.f32 	%f128, %f127, 0fBFC90FDA, %f19;
	fma.rn.f32 	%f129, %f127, 0fB3A22168, %f128;
	fma.rn.f32 	%f277, %f127, 0fA7C234C5, %f129;
	abs.f32 	%f21, %f19;
	setp.ltu.f32 	%p26, %f21, 0f47CE4780;
	@%p26 bra 	$L__BB1_33;
	setp.eq.f32 	%p27, %f21, 0f7F800000;
	@%p27 bra 	$L__BB1_32;
	mov.b32 	%r45, %f19;
	shl.b32 	%r210, %r45, 8;
	or.b32  	%r46, %r210, -2147483648;
	mov.b64 	%rd175, 0;
	mov.b32 	%r368, 0;
	mov.u64 	%rd173, __cudart_i2opi_f;
	mov.u64 	%rd174, %rd1;
$L__BB1_28:
	.pragma "nounroll";
	ld.global.nc.u32 	%r211, [%rd173];
	mad.wide.u32 	%rd107, %r211, %r46, %rd175;
	shr.u64 	%rd175, %rd107, 32;
	st.local.u32 	[%rd174], %rd107;
	add.s32 	%r368, %r368, 1;
	add.s64 	%rd174, %rd174, 4;
	add.s64 	%rd173, %rd173, 4;
	setp.ne.s32 	%p28, %r368, 6;
	@%p28 bra 	$L__BB1_28;
	shr.u32 	%r212, %r45, 23;
	st.local.u32 	[%rd1+24], %rd175;
	and.b32  	%r49, %r212, 31;
	and.b32  	%r213, %r212, 224;
	add.s32 	%r214, %r213, -128;
	shr.u32 	%r215, %r214, 5;
	mul.wide.u32 	%rd108, %r215, 4;
	sub.s64 	%rd29, %rd1, %rd108;
	ld.local.u32 	%r369, [%rd29+24];
	ld.local.u32 	%r370, [%rd29+20];
	setp.eq.s32 	%p29, %r49, 0;
	@%p29 bra 	$L__BB1_31;
	shf.l.wrap.b32 	%r369, %r370, %r369, %r49;
	ld.local.u32 	%r216, [%rd29+16];
	shf.l.wrap.b32 	%r370, %r216, %r370, %r49;
$L__BB1_31:
	shr.u32 	%r217, %r369, 30;
	shf.l.wrap.b32 	%r218, %r370, %r369, 2;
	shl.b32 	%r219, %r370, 2;
	shr.u32 	%r220, %r218, 31;
	add.s32 	%r221, %r220, %r217;
	neg.s32 	%r222, %r221;
	setp.lt.s32 	%p30, %r45, 0;
	selp.b32 	%r371, %r222, %r221, %p30;
	xor.b32  	%r223, %r218, %r45;
	shr.s32 	%r224, %r218, 31;
	xor.b32  	%r225, %r224, %r218;
	xor.b32  	%r226, %r224, %r219;
	cvt.u64.u32 	%rd109, %r225;
	shl.b64 	%rd110, %rd109, 32;
	cvt.u64.u32 	%rd111, %r226;
	or.b64  	%rd112, %rd110, %rd111;
	cvt.rn.f64.s64 	%fd7, %rd112;
	mul.f64 	%fd8, %fd7, 0d3BF921FB54442D19;
	cvt.rn.f32.f64 	%f130, %fd8;
	neg.f32 	%f131, %f130;
	setp.lt.s32 	%p31, %r223, 0;
	selp.f32 	%f277, %f131, %f130, %p31;
	bra.uni 	$L__BB1_33;
$L__BB1_32:
	mov.f32 	%f132, 0f00000000;
	mul.rn.f32 	%f277, %f19, %f132;
	mov.b32 	%r371, 0;
$L__BB1_33:
	mul.rn.f32 	%f133, %f277, %f277;
	and.b32  	%r228, %r371, 1;
	setp.eq.b32 	%p32, %r228, 1;
	selp.f32 	%f134, 0f3F800000, %f277, %p32;
	fma.rn.f32 	%f135, %f133, %f134, 0f00000000;
	fma.rn.f32 	%f136, %f133, 0f37CBAC00, 0fBAB607ED;
	selp.f32 	%f137, %f136, 0fB94D4153, %p32;
	selp.f32 	%f138, 0f3D2AAABB, 0f3C0885E4, %p32;
	fma.rn.f32 	%f139, %f137, %f133, %f138;
	selp.f32 	%f140, 0fBEFFFFFF, 0fBE2AAAA8, %p32;
	fma.rn.f32 	%f141, %f139, %f133, %f140;
	fma.rn.f32 	%f142, %f141, %f135, %f134;
	and.b32  	%r229, %r371, 2;
	setp.eq.s32 	%p33, %r229, 0;
	mov.f32 	%f143, 0f00000000;
	sub.f32 	%f144, %f143, %f142;
	selp.f32 	%f145, %f142, %f144, %p33;
	mul.f32 	%f146, %f145, 0f3C23D70A;
	fma.rn.f32 	%f25, %f19, 0f3F7D70A4, %f146;
	mul.f32 	%f147, %f25, 0f3F22F983;
	cvt.rni.s32.f32 	%r375, %f147;
	cvt.rn.f32.s32 	%f148, %r375;
	fma.rn.f32 	%f149, %f148, 0fBFC90FDA, %f25;
	fma.rn.f32 	%f150, %f148, 0fB3A22168, %f149;
	fma.rn.f32 	%f278, %f148, 0fA7C234C5, %f150;
	abs.f32 	%f27, %f25;
	setp.ltu.f32 	%p34, %f27, 0f47CE4780;
	@%p34 bra 	$L__BB1_41;
	setp.eq.f32 	%p35, %f27, 0f7F800000;
	@%p35 bra 	$L__BB1_40;
	mov.b32 	%r59, %f25;
	shl.b32 	%r231, %r59, 8;
	or.b32  	%r60, %r231, -2147483648;
	mov.b64 	%rd178, 0;
	mov.b32 	%r372, 0;
	mov.u64 	%rd176, __cudart_i2opi_f;
	mov.u64 	%rd177, %rd1;
$L__BB1_36:
	.pragma "nounroll";
	ld.global.nc.u32 	%r232, [%rd176];
	mad.wide.u32 	%rd115, %r232, %r60, %rd178;
	shr.u64 	%rd178, %rd115, 32;
	st.local.u32 	[%rd177], %rd115;
	add.s32 	%r372, %r372, 1;
	add.s64 	%rd177, %rd177, 4;
	add.s64 	%rd176, %rd176, 4;
	setp.ne.s32 	%p36, %r372, 6;
	@%p36 bra 	$L__BB1_36;
	shr.u32 	%r233, %r59, 23;
	st.local.u32 	[%rd1+24], %rd178;
	and.b32  	%r63, %r233, 31;
	and.b32  	%r234, %r233, 224;
	add.s32 	%r235, %r234, -128;
	shr.u32 	%r236, %r235, 5;
	mul.wide.u32 	%rd116, %r236, 4;
	sub.s64 	%rd36, %rd1, %rd116;
	ld.local.u32 	%r373, [%rd36+24];
	ld.local.u32 	%r374, [%rd36+20];
	setp.eq.s32 	%p37, %r63, 0;
	@%p37 bra 	$L__BB1_39;
	shf.l.wrap.b32 	%r373, %r374, %r373, %r63;
	ld.local.u32 	%r237, [%rd36+16];
	shf.l.wrap.b32 	%r374, %r237, %r374, %r63;
$L__BB1_39:
	shr.u32 	%r238, %r373, 30;
	shf.l.wrap.b32 	%r239, %r374, %r373, 2;
	shl.b32 	%r240, %r374, 2;
	shr.u32 	%r241, %r239, 31;
	add.s32 	%r242, %r241, %r238;
	neg.s32 	%r243, %r242;
	setp.lt.s32 	%p38, %r59, 0;
	selp.b32 	%r375, %r243, %r242, %p38;
	xor.b32  	%r244, %r239, %r59;
	shr.s32 	%r245, %r239, 31;
	xor.b32  	%r246, %r245, %r239;
	xor.b32  	%r247, %r245, %r240;
	cvt.u64.u32 	%rd117, %r246;
	shl.b64 	%rd118, %rd117, 32;
	cvt.u64.u32 	%rd119, %r247;
	or.b64  	%rd120, %rd118, %rd119;
	cvt.rn.f64.s64 	%fd9, %rd120;
	mul.f64 	%fd10, %fd9, 0d3BF921FB54442D19;
	cvt.rn.f32.f64 	%f151, %fd10;
	neg.f32 	%f152, %f151;
	setp.lt.s32 	%p39, %r244, 0;
	selp.f32 	%f278, %f152, %f151, %p39;
	bra.uni 	$L__BB1_41;
$L__BB1_40:
	mov.f32 	%f153, 0f00000000;
	mul.rn.f32 	%f278, %f25, %f153;
	mov.b32 	%r375, 0;
$L__BB1_41:
	mul.rn.f32 	%f154, %f278, %f278;
	and.b32  	%r249, %r375, 1;
	setp.eq.b32 	%p40, %r249, 1;
	selp.f32 	%f155, 0f3F800000, %f278, %p40;
	fma.rn.f32 	%f156, %f154, %f155, 0f00000000;
	fma.rn.f32 	%f157, %f154, 0f37CBAC00, 0fBAB607ED;
	selp.f32 	%f158, %f157, 0fB94D4153, %p40;
	selp.f32 	%f159, 0f3D2AAABB, 0f3C0885E4, %p40;
	fma.rn.f32 	%f160, %f158, %f154, %f159;
	selp.f32 	%f161, 0fBEFFFFFF, 0fBE2AAAA8, %p40;
	fma.rn.f32 	%f162, %f160, %f154, %f161;
	fma.rn.f32 	%f163, %f162, %f156, %f155;
	and.b32  	%r250, %r375, 2;
	setp.eq.s32 	%p41, %r250, 0;
	mov.f32 	%f164, 0f00000000;
	sub.f32 	%f165, %f164, %f163;
	selp.f32 	%f166, %f163, %f165, %p41;
	mul.f32 	%f167, %f166, 0f3C23D70A;
	fma.rn.f32 	%f31, %f25, 0f3F7D70A4, %f167;
	mul.f32 	%f168, %f31, 0f3F22F983;
	cvt.rni.s32.f32 	%r379, %f168;
	cvt.rn.f32.s32 	%f169, %r379;
	fma.rn.f32 	%f170, %f169, 0fBFC90FDA, %f31;
	fma.rn.f32 	%f171, %f169, 0fB3A22168, %f170;
	fma.rn.f32 	%f279, %f169, 0fA7C234C5, %f171;
	abs.f32 	%f33, %f31;
	setp.ltu.f32 	%p42, %f33, 0f47CE4780;
	@%p42 bra 	$L__BB1_49;
	setp.eq.f32 	%p43, %f33, 0f7F800000;
	@%p43 bra 	$L__BB1_48;
	mov.b32 	%r73, %f31;
	shl.b32 	%r252, %r73, 8;
	or.b32  	%r74, %r252, -2147483648;
	mov.b64 	%rd181, 0;
	mov.b32 	%r376, 0;
	mov.u64 	%rd179, __cudart_i2opi_f;
	mov.u64 	%rd180, %rd1;
$L__BB1_44:
	.pragma "nounroll";
	ld.global.nc.u32 	%r253, [%rd179];
	mad.wide.u32 	%rd123, %r253, %r74, %rd181;
	shr.u64 	%rd181, %rd123, 32;
	st.local.u32 	[%rd180], %rd123;
	add.s32 	%r376, %r376, 1;
	add.s64 	%rd180, %rd180, 4;
	add.s64 	%rd179, %rd179, 4;
	setp.ne.s32 	%p44, %r376, 6;
	@%p44 bra 	$L__BB1_44;
	shr.u32 	%r254, %r73, 23;
	st.local.u32 	[%rd1+24], %rd181;
	and.b32  	%r77, %r254, 31;
	and.b32  	%r255, %r254, 224;
	add.s32 	%r256, %r255, -128;
	shr.u32 	%r257, %r256, 5;
	mul.wide.u32 	%rd124, %r257, 4;
	sub.s64 	%rd43, %rd1, %rd124;
	ld.local.u32 	%r377, [%rd43+24];
	ld.local.u32 	%r378, [%rd43+20];
	setp.eq.s32 	%p45, %r77, 0;
	@%p45 bra 	$L__BB1_47;
	shf.l.wrap.b32 	%r377, %r378, %r377, %r77;
	ld.local.u32 	%r258, [%rd43+16];
	shf.l.wrap.b32 	%r378, %r258, %r378, %r77;
$L__BB1_47:
	shr.u32 	%r259, %r377, 30;
	shf.l.wrap.b32 	%r260, %r378, %r377, 2;
	shl.b32 	%r261, %r378, 2;
	shr.u32 	%r262, %r260, 31;
	add.s32 	%r263, %r262, %r259;
	neg.s32 	%r264, %r263;
	setp.lt.s32 	%p46, %r73, 0;
	selp.b32 	%r379, %r264, %r263, %p46;
	xor.b32  	%r265, %r260, %r73;
	shr.s32 	%r266, %r260, 31;
	xor.b32  	%r267, %r266, %r260;
	xor.b32  	%r268, %r266, %r261;
	cvt.u64.u32 	%rd125, %r267;
	shl.b64 	%rd126, %rd125, 32;
	cvt.u64.u32 	%rd127, %r268;
	or.b64  	%rd128, %rd126, %rd127;
	cvt.rn.f64.s64 	%fd11, %rd128;
	mul.f64 	%fd12, %fd11, 0d3BF921FB54442D19;
	cvt.rn.f32.f64 	%f172, %fd12;
	neg.f32 	%f173, %f172;
	setp.lt.s32 	%p47, %r265, 0;
	selp.f32 	%f279, %f173, %f172, %p47;
	bra.uni 	$L__BB1_49;
$L__BB1_48:
	mov.f32 	%f174, 0f00000000;
	mul.rn.f32 	%f279, %f31, %f174;
	mov.b32 	%r379, 0;
$L__BB1_49:
	mul.rn.f32 	%f175, %f279, %f279;
	and.b32  	%r270, %r379, 1;
	setp.eq.b32 	%p48, %r270, 1;
	selp.f32 	%f176, 0f3F800000, %f279, %p48;
	fma.rn.f32 	%f177, %f175, %f176, 0f00000000;
	fma.rn.f32 	%f178, %f175, 0f37CBAC00, 0fBAB607ED;
	selp.f32 	%f179, %f178, 0fB94D4153, %p48;
	selp.f32 	%f180, 0f3D2AAABB, 0f3C0885E4, %p48;
	fma.rn.f32 	%f181, %f179, %f175, %f180;
	selp.f32 	%f182, 0fBEFFFFFF, 0fBE2AAAA8, %p48;
	fma.rn.f32 	%f183, %f181, %f175, %f182;
	fma.rn.f32 	%f184, %f183, %f177, %f176;
	and.b32  	%r271, %r379, 2;
	setp.eq.s32 	%p49, %r271, 0;
	mov.f32 	%f185, 0f00000000;
	sub.f32 	%f186, %f185, %f184;
	selp.f32 	%f187, %f184, %f186, %p49;
	mul.f32 	%f188, %f187, 0f3C23D70A;
	fma.rn.f32 	%f37, %f31, 0f3F7D70A4, %f188;
	mul.f32 	%f189, %f37, 0f3F22F983;
	cvt.rni.s32.f32 	%r383, %f189;
	cvt.rn.f32.s32 	%f190, %r383;
	fma.rn.f32 	%f191, %f190, 0fBFC90FDA, %f37;
	fma.rn.f32 	%f192, %f190, 0fB3A22168, %f191;
	fma.rn.f32 	%f280, %f190, 0fA7C234C5, %f192;
	abs.f32 	%f39, %f37;
	setp.ltu.f32 	%p50, %f39, 0f47CE4780;
	@%p50 bra 	$L__BB1_57;
	setp.eq.f32 	%p51, %f39, 0f7F800000;
	@%p51 bra 	$L__BB1_56;
	mov.b32 	%r87, %f37;
	shl.b32 	%r273, %r87, 8;
	or.b32  	%r88, %r273, -2147483648;
	mov.b64 	%rd184, 0;
	mov.b32 	%r380, 0;
	mov.u64 	%rd182, __cudart_i2opi_f;
	mov.u64 	%rd183, %rd1;
$L__BB1_52:
	.pragma "nounroll";
	ld.global.nc.u32 	%r274, [%rd182];
	mad.wide.u32 	%rd131, %r274, %r88, %rd184;
	shr.u64 	%rd184, %rd131, 32;
	st.local.u32 	[%rd183], %rd131;
	add.s32 	%r380, %r380, 1;
	add.s64 	%rd183, %rd183, 4;
	add.s64 	%rd182, %rd182, 4;
	setp.ne.s32 	%p52, %r380, 6;
	@%p52 bra 	$L__BB1_52;
	shr.u32 	%r275, %r87, 23;
	st.local.u32 	[%rd1+24], %rd184;
	and.b32  	%r91, %r275, 31;
	and.b32  	%r276, %r275, 224;
	add.s32 	%r277, %r276, -128;
	shr.u32 	%r278, %r277, 5;
	mul.wide.u32 	%rd132, %r278, 4;
	sub.s64 	%rd50, %rd1, %rd132;
	ld.local.u32 	%r381, [%rd50+24];
	ld.local.u32 	%r382, [%rd50+20];
	setp.eq.s32 	%p53, %r91, 0;
	@%p53 bra 	$L__BB1_55;
	shf.l.wrap.b32 	%r381, %r382, %r381, %r91;
	ld.local.u32 	%r279, [%rd50+16];
	shf.l.wrap.b32 	%r382, %r279, %r382, %r91;
$L__BB1_55:
	shr.u32 	%r280, %r381, 30;
	shf.l.wrap.b32 	%r281, %r382, %r381, 2;
	shl.b32 	%r282, %r382, 2;
	shr.u32 	%r283, %r281, 31;
	add.s32 	%r284, %r283, %r280;
	neg.s32 	%r285, %r284;
	setp.lt.s32 	%p54, %r87, 0;
	selp.b32 	%r383, %r285, %r284, %p54;
	xor.b32  	%r286, %r281, %r87;
	shr.s32 	%r287, %r281, 31;
	xor.b32  	%r288, %r287, %r281;
	xor.b32  	%r289, %r287, %r282;
	cvt.u64.u32 	%rd133, %r288;
	shl.b64 	%rd134, %rd133, 32;
	cvt.u64.u32 	%rd135, %r289;
	or.b64  	%rd136, %rd134, %rd135;
	cvt.rn.f64.s64 	%fd13, %rd136;
	mul.f64 	%fd14, %fd13, 0d3BF921FB54442D19;
	cvt.rn.f32.f64 	%f193, %fd14;
	neg.f32 	%f194, %f193;
	setp.lt.s32 	%p55, %r286, 0;
	selp.f32 	%f280, %f194, %f193, %p55;
	bra.uni 	$L__BB1_57;
$L__BB1_56:
	mov.f32 	%f195, 0f00000000;
	mul.rn.f32 	%f280, %f37, %f195;
	mov.b32 	%r383, 0;
$L__BB1_57:
	mul.rn.f32 	%f196, %f280, %f280;
	and.b32  	%r291, %r383, 1;
	setp.eq.b32 	%p56, %r291, 1;
	selp.f32 	%f197, 0f3F800000, %f280, %p56;
	fma.rn.f32 	%f198, %f196, %f197, 0f00000000;
	fma.rn.f32 	%f199, %f196, 0f37CBAC00, 0fBAB607ED;
	selp.f32 	%f200, %f199, 0fB94D4153, %p56;
	selp.f32 	%f201, 0f3D2AAABB, 0f3C0885E4, %p56;
	fma.rn.f32 	%f202, %f200, %f196, %f201;
	selp.f32 	%f203, 0fBEFFFFFF, 0fBE2AAAA8, %p56;
	fma.rn.f32 	%f204, %f202, %f196, %f203;
	fma.rn.f32 	%f205, %f204, %f198, %f197;
	and.b32  	%r292, %r383, 2;
	setp.eq.s32 	%p57, %r292, 0;
	mov.f32 	%f206, 0f00000000;
	sub.f32 	%f207, %f206, %f205;
	selp.f32 	%f208, %f205, %f207, %p57;
	mul.f32 	%f209, %f208, 0f3C23D70A;
	fma.rn.f32 	%f43, %f37, 0f3F7D70A4, %f209;
	mul.f32 	%f210, %f43, 0f3F22F983;
	cvt.rni.s32.f32 	%r387, %f210;
	cvt.rn.f32.s32 	%f211, %r387;
	fma.rn.f32 	%f212, %f211, 0fBFC90FDA, %f43;
	fma.rn.f32 	%f213, %f211, 0fB3A22168, %f212;
	fma.rn.f32 	%f281, %f211, 0fA7C234C5, %f213;
	abs.f32 	%f45, %f43;
	setp.ltu.f32 	%p58, %f45, 0f47CE4780;
	@%p58 bra 	$L__BB1_65;
	setp.eq.f32 	%p59, %f45, 0f7F800000;
	@%p59 bra 	$L__BB1_64;
	mov.b32 	%r101, %f43;
	shl.b32 	%r294, %r101, 8;
	or.b32  	%r102, %r294, -2147483648;
	mov.b64 	%rd187, 0;
	mov.b32 	%r384, 0;
	mov.u64 	%rd185, __cudart_i2opi_f;
	mov.u64 	%rd186, %rd1;
$L__BB1_60:
	.pragma "nounroll";
	ld.global.nc.u32 	%r295, [%rd185];
	mad.wide.u32 	%rd139, %r295, %r102, %rd187;
	shr.u64 	%rd187, %rd139, 32;
	st.local.u32 	[%rd186], %rd139;
	add.s32 	%r384, %r384, 1;
	add.s64 	%rd186, %rd186, 4;
	add.s64 	%rd185, %rd185, 4;
	setp.ne.s32 	%p60, %r384, 6;
	@%p60 bra 	$L__BB1_60;
	shr.u32 	%r296, %r101, 23;
	st.local.u32 	[%rd1+24], %rd187;
	and.b32  	%r105, %r296, 31;
	and.b32  	%r297, %r296, 224;
	add.s32 	%r298, %r297, -128;
	shr.u32 	%r299, %r298, 5;
	mul.wide.u32 	%rd140, %r299, 4;
	sub.s64 	%rd57, %rd1, %rd140;
	ld.local.u32 	%r385, [%rd57+24];
	ld.local.u32 	%r386, [%rd57+20];
	setp.eq.s32 	%p61, %r105, 0;
	@%p61 bra 	$L__BB1_63;
	shf.l.wrap.b32 	%r385, %r386, %r385, %r105;
	ld.local.u32 	%r300, [%rd57+16];
	shf.l.wrap.b32 	%r386, %r300, %r386, %r105;
$L__BB1_63:
	shr.u32 	%r301, %r385, 30;
	shf.l.wrap.b32 	%r302, %r386, %r385, 2;
	shl.b32 	%r303, %r386, 2;
	shr.u32 	%r304, %r302, 31;
	add.s32 	%r305, %r304, %r301;
	neg.s32 	%r306, %r305;
	setp.lt.s32 	%p62, %r101, 0;
	selp.b32 	%r387, %r306, %r305, %p62;
	xor.b32  	%r307, %r302, %r101;
	shr.s32 	%r308, %r302, 31;
	xor.b32  	%r309, %r308, %r302;
	xor.b32  	%r310, %r308, %r303;
	cvt.u64.u32 	%rd141, %r309;
	shl.b64 	%rd142, %rd141, 32;
	cvt.u64.u32 	%rd143, %r310;
	or.b64  	%rd144, %rd142, %rd143;
	cvt.rn.f64.s64 	%fd15, %rd144;
	mul.f64 	%fd16, %fd15, 0d3BF921FB54442D19;
	cvt.rn.f32.f64 	%f214, %fd16;
	neg.f32 	%f215, %f214;
	setp.lt.s32 	%p63, %r307, 0;
	selp.f32 	%f281, %f215, %f214, %p63;
	bra.uni 	$L__BB1_65;
$L__BB1_64:
	mov.f32 	%f216, 0f00000000;
	mul.rn.f32 	%f281, %f43, %f216;
	mov.b32 	%r387, 0;
$L__BB1_65:
	mul.rn.f32 	%f217, %f281, %f281;
	and.b32  	%r312, %r387, 1;
	setp.eq.b32 	%p64, %r312, 1;
	selp.f32 	%f218, 0f3F800000, %f281, %p64;
	fma.rn.f32 	%f219, %f217, %f218, 0f00000000;
	fma.rn.f32 	%f220, %f217, 0f37CBAC00, 0fBAB607ED;
	selp.f32 	%f221, %f220, 0fB94D4153, %p64;
	selp.f32 	%f222, 0f3D2AAABB, 0f3C0885E4, %p64;
	fma.rn.f32 	%f223, %f221, %f217, %f222;
	selp.f32 	%f224, 0fBEFFFFFF, 0fBE2AAAA8, %p64;
	fma.rn.f32 	%f225, %f223, %f217, %f224;
	fma.rn.f32 	%f226, %f225, %f219, %f218;
	and.b32  	%r313, %r387, 2;
	setp.eq.s32 	%p65, %r313, 0;
	mov.f32 	%f227, 0f00000000;
	sub.f32 	%f228, %f227, %f226;
	selp.f32 	%f229, %f226, %f228, %p65;
	mul.f32 	%f230, %f229, 0f3C23D70A;
	fma.rn.f32 	%f49, %f43, 0f3F7D70A4, %f230;
	mul.f32 	%f231, %f49, 0f3F22F983;
	cvt.rni.s32.f32 	%r391, %f231;
	cvt.rn.f32.s32 	%f232, %r391;
	fma.rn.f32 	%f233, %f232, 0fBFC90FDA, %f49;
	fma.rn.f32 	%f234, %f232, 0fB3A22168, %f233;
	fma.rn.f32 	%f282, %f232, 0fA7C234C5, %f234;
	abs.f32 	%f51, %f49;
	setp.ltu.f32 	%p66, %f51, 0f47CE4780;
	@%p66 bra 	$L__BB1_73;
	setp.eq.f32 	%p67, %f51, 0f7F800000;
	@%p67 bra 	$L__BB1_72;
	mov.b32 	%r115, %f49;
	shl.b32 	%r315, %r115, 8;
	or.b32  	%r116, %r315, -2147483648;
	mov.b64 	%rd190, 0;
	mov.b32 	%r388, 0;
	mov.u64 	%rd188, __cudart_i2opi_f;
	mov.u64 	%rd189, %rd1;
$L__BB1_68:
	.pragma "nounroll";
	ld.global.nc.u32 	%r316, [%rd188];
	mad.wide.u32 	%rd147, %r316, %r116, %rd190;
	shr.u64 	%rd190, %rd147, 32;
	st.local.u32 	[%rd189], %rd147;
	add.s32 	%r388, %r388, 1;
	add.s64 	%rd189, %rd189, 4;
	add.s64 	%rd188, %rd188, 4;
	setp.ne.s32 	%p68, %r388, 6;
	@%p68 bra 	$L__BB1_68;
	shr.u32 	%r317, %r115, 23;
	st.local.u32 	[%rd1+24], %rd190;
	and.b32  	%r119, %r317, 31;
	and.b32  	%r318, %r317, 224;
	add.s32 	%r319, %r318, -128;
	shr.u32 	%r320, %r319, 5;
	mul.wide.u32 	%rd148, %r320, 4;
	sub.s64 	%rd64, %rd1, %rd148;
	ld.local.u32 	%r389, [%rd64+24];
	ld.local.u32 	%r390, [%rd64+20];
	setp.eq.s32 	%p69, %r119, 0;
	@%p69 bra 	$L__BB1_71;
	shf.l.wrap.b32 	%r389, %r390, %r389, %r119;
	ld.local.u32 	%r321, [%rd64+16];
	shf.l.wrap.b32 	%r390, %r321, %r390, %r119;
$L__BB1_71:
	shr.u32 	%r322, %r389, 30;
	shf.l.wrap.b32 	%r323, %r390, %r389, 2;
	shl.b32 	%r324, %r390, 2;
	shr.u32 	%r325, %r323, 31;
	add.s32 	%r326, %r325, %r322;
	neg.s32 	%r327, %r326;
	setp.lt.s32 	%p70, %r115, 0;
	selp.b32 	%r391, %r327, %r326, %p70;
	xor.b32  	%r328, %r323, %r115;
	shr.s32 	%r329, %r323, 31;
	xor.b32  	%r330, %r329, %r323;
	xor.b32  	%r331, %r329, %r324;
	cvt.u64.u32 	%rd149, %r330;
	shl.b64 	%rd150, %rd149, 32;
	cvt.u64.u32 	%rd151, %r331;
	or.b64  	%rd152, %rd150, %rd151;
	cvt.rn.f64.s64 	%fd17, %rd152;
	mul.f64 	%fd18, %fd17, 0d3BF921FB54442D19;
	cvt.rn.f32.f64 	%f235, %fd18;
	neg.f32 	%f236, %f235;
	setp.lt.s32 	%p71, %r328, 0;
	selp.f32 	%f282, %f236, %f235, %p71;
	bra.uni 	$L__BB1_73;
$L__BB1_72:
	mov.f32 	%f237, 0f00000000;
	mul.rn.f32 	%f282, %f49, %f237;
	mov.b32 	%r391, 0;
$L__BB1_73:
	mul.rn.f32 	%f238, %f282, %f282;
	and.b32  	%r333, %r391, 1;
	setp.eq.b32 	%p72, %r333, 1;
	selp.f32 	%f239, 0f3F800000, %f282, %p72;
	fma.rn.f32 	%f240, %f238, %f239, 0f00000000;
	fma.rn.f32 	%f241, %f238, 0f37CBAC00, 0fBAB607ED;
	selp.f32 	%f242, %f241, 0fB94D4153, %p72;
	selp.f32 	%f243, 0f3D2AAABB, 0f3C0885E4, %p72;
	fma.rn.f32 	%f244, %f242, %f238, %f243;
	selp.f32 	%f245, 0fBEFFFFFF, 0fBE2AAAA8, %p72;
	fma.rn.f32 	%f246, %f244, %f238, %f245;
	fma.rn.f32 	%f247, %f246, %f240, %f239;
	and.b32  	%r334, %r391, 2;
	setp.eq.s32 	%p73, %r334, 0;
	mov.f32 	%f248, 0f00000000;
	sub.f32 	%f249, %f248, %f247;
	selp.f32 	%f250, %f247, %f249, %p73;
	mul.f32 	%f251, %f250, 0f3C23D70A;
	fma.rn.f32 	%f55, %f49, 0f3F7D70A4, %f251;
	mul.f32 	%f252, %f55, 0f3F22F983;
	cvt.rni.s32.f32 	%r395, %f252;
	cvt.rn.f32.s32 	%f253, %r395;
	fma.rn.f32 	%f254, %f253, 0fBFC90FDA, %f55;
	fma.rn.f32 	%f255, %f253, 0fB3A22168, %f254;
	fma.rn.f32 	%f283, %f253, 0fA7C234C5, %f255;
	abs.f32 	%f57, %f55;
	setp.ltu.f32 	%p74, %f57, 0f47CE4780;
	@%p74 bra 	$L__BB1_81;
	setp.eq.f32 	%p75, %f57, 0f7F800000;
	@%p75 bra 	$L__BB1_80;
	mov.b32 	%r129, %f55;
	shl.b32 	%r336, %r129, 8;
	or.b32  	%r130, %r336, -2147483648;
	mov.b64 	%rd193, 0;
	mov.b32 	%r392, 0;
	mov.u64 	%rd191, __cudart_i2opi_f;
	mov.u64 	%rd192, %rd1;
$L__BB1_76:
	.pragma "nounroll";
	ld.global.nc.u32 	%r337, [%rd191];
	mad.wide.u32 	%rd155, %r337, %r130, %rd193;
	shr.u64 	%rd193, %rd155, 32;
	st.local.u32 	[%rd192], %rd155;
	add.s32 	%r392, %r392, 1;
	add.s64 	%rd192, %rd192, 4;
	add.s64 	%rd191, %rd191, 4;
	setp.ne.s32 	%p76, %r392, 6;
	@%p76 bra 	$L__BB1_76;
	shr.u32 	%r338, %r129, 23;
	st.local.u32 	[%rd1+24], %rd193;
	and.b32  	%r133, %r338, 31;
	and.b32  	%r339, %r338, 224;
	add.s32 	%r340, %r339, -128;
	shr.u32 	%r341, %r340, 5;
	mul.wide.u32 	%rd156, %r341, 4;
	sub.s64 	%rd71, %rd1, %rd156;
	ld.local.u32 	%r393, [%rd71+24];
	ld.local.u32 	%r394, [%rd71+20];
	setp.eq.s32 	%p77, %r133, 0;
	@%p77 bra 	$L__BB1_79;
	shf.l.wrap.b32 	%r393, %r394, %r393, %r133;
	ld.local.u32 	%r342, [%rd71+16];
	shf.l.wrap.b32 	%r394, %r342, %r394, %r133;
$L__BB1_79:
	shr.u32 	%r343, %r393, 30;
	shf.l.wrap.b32 	%r344, %r394, %r393, 2;
	shl.b32 	%r345, %r394, 2;
	shr.u32 	%r346, %r344, 31;
	add.s32 	%r347, %r346, %r343;
	neg.s32 	%r348, %r347;
	setp.lt.s32 	%p78, %r129, 0;
	selp.b32 	%r395, %r348, %r347, %p78;
	xor.b32  	%r349, %r344, %r129;
	shr.s32 	%r350, %r344, 31;
	xor.b32  	%r351, %r350, %r344;
	xor.b32  	%r352, %r350, %r345;
	cvt.u64.u32 	%rd157, %r351;
	shl.b64 	%rd158, %rd157, 32;
	cvt.u64.u32 	%rd159, %r352;
	or.b64  	%rd160, %rd158, %rd159;
	cvt.rn.f64.s64 	%fd19, %rd160;
	mul.f64 	%fd20, %fd19, 0d3BF921FB54442D19;
	cvt.rn.f32.f64 	%f256, %fd20;
	neg.f32 	%f257, %f256;
	setp.lt.s32 	%p79, %r349, 0;
	selp.f32 	%f283, %f257, %f256, %p79;
	bra.uni 	$L__BB1_81;
$L__BB1_80:
	mov.f32 	%f258, 0f00000000;
	mul.rn.f32 	%f283, %f55, %f258;
	mov.b32 	%r395, 0;
$L__BB1_81:
	mul.rn.f32 	%f259, %f283, %f283;
	and.b32  	%r354, %r395, 1;
	setp.eq.b32 	%p80, %r354, 1;
	selp.f32 	%f260, 0f3F800000, %f283, %p80;
	fma.rn.f32 	%f261, %f259, %f260, 0f00000000;
	fma.rn.f32 	%f262, %f259, 0f37CBAC00, 0fBAB607ED;
	selp.f32 	%f263, %f262, 0fB94D4153, %p80;
	selp.f32 	%f264, 0f3D2AAABB, 0f3C0885E4, %p80;
	fma.rn.f32 	%f265, %f263, %f259, %f264;
	selp.f32 	%f266, 0fBEFFFFFF, 0fBE2AAAA8, %p80;
	fma.rn.f32 	%f267, %f265, %f259, %f266;
	fma.rn.f32 	%f268, %f267, %f261, %f260;
	and.b32  	%r355, %r395, 2;
	setp.eq.s32 	%p81, %r355, 0;
	mov.f32 	%f269, 0f00000000;
	sub.f32 	%f270, %f269, %f268;
	selp.f32 	%f271, %f268, %f270, %p81;
	mul.f32 	%f272, %f271, 0f3C23D70A;
	fma.rn.f32 	%f273, %f55, 0f3F7D70A4, %f272;
	cvta.to.global.u64 	%rd161, %rd74;
	add.s64 	%rd163, %rd161, %rd78;
	st.global.f32 	[%rd163], %f273;
$L__BB1_82:
	ret;

}
	// .globl	_Z9reduceSumPfS_i
.visible .entry _Z9reduceSumPfS_i(
	.param .u64 .ptr .align 1 _Z9reduceSumPfS_i_param_0,
	.param .u64 .ptr .align 1 _Z9reduceSumPfS_i_param_1,
	.param .u32 _Z9reduceSumPfS_i_param_2
)
{
	.reg .pred 	%p<6>;
	.reg .b32 	%r<14>;
	.reg .b32 	%f<9>;
	.reg .b64 	%rd<9>;
	// demoted variable
	.shared .align 4 .b8 _ZZ9reduceSumPfS_iE5sdata[1024];
	ld.param.u64 	%rd1, [_Z9reduceSumPfS_i_param_0];
	ld.param.u64 	%rd2, [_Z9reduceSumPfS_i_param_1];
	ld.param.u32 	%r8, [_Z9reduceSumPfS_i_param_2];
	mov.u32 	%r1, %tid.x;
	mov.u32 	%r2, %ctaid.x;
	mov.u32 	%r13, %ntid.x;
	mad.lo.s32 	%r4, %r2, %r13, %r1;
	setp.ge.s32 	%p1, %r4, %r8;
	mov.f32 	%f8, 0f00000000;
	@%p1 bra 	$L__BB2_2;
	cvta.to.global.u64 	%rd3, %rd1;
	mul.wide.s32 	%rd4, %r4, 4;
	add.s64 	%rd5, %rd3, %rd4;
	ld.global.f32 	%f8, [%rd5];
$L__BB2_2:
	shl.b32 	%r9, %r1, 2;
	mov.u32 	%r10, _ZZ9reduceSumPfS_iE5sdata;
	add.s32 	%r5, %r10, %r9;
	st.shared.f32 	[%r5], %f8;
	bar.sync 	0;
	setp.lt.u32 	%p2, %r13, 2;
	@%p2 bra 	$L__BB2_6;
$L__BB2_3:
	shr.u32 	%r7, %r13, 1;
	setp.ge.u32 	%p3, %r1, %r7;
	@%p3 bra 	$L__BB2_5;
	shl.b32 	%r11, %r7, 2;
	add.s32 	%r12, %r5, %r11;
	ld.shared.f32 	%f4, [%r12];
	ld.shared.f32 	%f5, [%r5];
	add.f32 	%f6, %f4, %f5;
	st.shared.f32 	[%r5], %f6;
$L__BB2_5:
	bar.sync 	0;
	setp.gt.u32 	%p4, %r13, 3;
	mov.u32 	%r13, %r7;
	@%p4 bra 	$L__BB2_3;
$L__BB2_6:
	setp.ne.s32 	%p5, %r1, 0;
	@%p5 bra 	$L__BB2_8;
	ld.shared.f32 	%f7, [_ZZ9reduceSumPfS_iE5sdata];
	cvta.to.global.u64 	%rd6, %rd2;
	mul.wide.u32 	%rd7, %r2, 4;
	add.s64 	%rd8, %rd6, %rd7;
	st.global.f32 	[%rd8], %f7;
$L__BB2_8:
	ret;

}
	// .globl	_Z18postprocessResultsPffi
.visible .entry _Z18postprocessResultsPffi(
	.param .u64 .ptr .align 1 _Z18postprocessResultsPffi_param_0,
	.param .f32 _Z18postprocessResultsPffi_param_1,
	.param .u32 _Z18postprocessResultsPffi_param_2
)
{
	.reg .pred 	%p<4>;
	.reg .b32 	%r<6>;
	.reg .b32 	%f<19>;
	.reg .b64 	%rd<5>;

	ld.param.u64 	%rd1, [_Z18postprocessResultsPffi_param_0];
	ld.param.f32 	%f1, [_Z18postprocessResultsPffi_param_1];
	ld.param.u32 	%r2, [_Z18postprocessResultsPffi_param_2];
	mov.u32 	%r3, %ctaid.x;
	mov.u32 	%r4, %ntid.x;
	mov.u32 	%r5, %tid.x;
	mad.lo.s32 	%r1, %r3, %r4, %r5;
	setp.ge.s32 	%p1, %r1, %r2;
	@%p1 bra 	$L__BB3_2;
	cvta.to.global.u64 	%rd2, %rd1;
	mul.wide.s32 	%rd3, %r1, 4;
	add.s64 	%rd4, %rd2, %rd3;
	ld.global.f32 	%f2, [%rd4];
	div.rn.f32 	%f3, %f2, %f1;
	abs.f32 	%f4, %f3;
	mul.f32 	%f5, %f4, 0f4038AA3B;
	ex2.approx.ftz.f32 	%f6, %f5;
	add.f32 	%f7, %f6, 0f3F800000;
	rcp.approx.ftz.f32 	%f8, %f7;
	fma.rn.f32 	%f9, %f8, 0fC0000000, 0f3F800000;
	setp.ge.f32 	%p2, %f4, 0f41102CB4;
	selp.f32 	%f10, 0f3F800000, %f9, %p2;
	copysign.f32 	%f11, %f3, %f10;
	mul.f32 	%f12, %f3, %f3;
	fma.rn.f32 	%f13, %f12, 0f3C80F082, 0fBD563CAE;
	fma.rn.f32 	%f14, %f13, %f12, 0f3E085941;
	fma.rn.f32 	%f15, %f14, %f12, 0fBEAAA9ED;
	fma.rn.f32 	%f16, %f15, %f12, 0f00000000;
	fma.rn.f32 	%f17, %f16, %f3, %f3;
	setp.ge.f32 	%p3, %f4, 0f3F19999A;
	selp.f32 	%f18, %f11, %f17, %p3;
	st.global.f32 	[%rd4], %f18;
$L__BB3_2:
	ret;

}


// ===== COMPILED SASS (sm_100) =====

	.target	sm_100

	.elftype	@"ET_EXEC"


//--------------------- .note.nv.tkinfo           --------------------------
	.section	.note.nv.tkinfo,"",@"SHT_NOTE"
	.sectionflags	@"SHF_NOTE_NV_TKINFO"
	.tkinfo
        /*0018*/ 	.word	0x00000002
        /*0030*/ 	.string	""
        /*0030*/ 	.string	"ptxas"
        /*0030*/ 	.string	"Cuda compilation tools, release 13.0, V13.0.88"
        /*0030*/ 	.string	"Build cuda_13.0.r13.0/compiler.36424714_0"
        /*0030*/ 	.string	"-arch sm_100 -m 64 "



//--------------------- .note.nv.cuinfo           --------------------------
	.section	.note.nv.cuinfo,"",@"SHT_NOTE"
	.sectionflags	@"SHF_NOTE_NV_CUINFO"
        /*0018*/ 	.short	0x0002
        /*001a*/ 	.short	0x0064
        /*001c*/ 	.short	0x0082
	.zero		2


//--------------------- .nv.info                  --------------------------
	.section	.nv.info,"",@"SHT_CUDA_INFO"
	.align	4


	//----- nvinfo : EIATTR_REGCOUNT
	.align		4
        /*0000*/ 	.byte	0x04, 0x2f
        /*0002*/ 	.short	(.L_2 - .L_1)
	.align		4
.L_1:
        /*0004*/ 	.word	index@(_Z16preprocessVectorPfS_i)
        /*0008*/ 	.word	0x0000000c


	//----- nvinfo : EIATTR_FRAME_SIZE
	.align		4
.L_2:
        /*000c*/ 	.byte	0x04, 0x11
        /*000e*/ 	.short	(.L_4 - .L_3)
	.align		4
.L_3:
        /*0010*/ 	.word	index@($__internal_1_$__cuda_sm20_sqrt_rn_f32_slowpath)
        /*0014*/ 	.word	0x00000000


	//----- nvinfo : EIATTR_FRAME_SIZE
	.align		4
.L_4:
        /*0018*/ 	.byte	0x04, 0x11
        /*001a*/ 	.short	(.L_6 - .L_5)
	.align		4
.L_5:
        /*001c*/ 	.word	index@(_Z16preprocessVectorPfS_i)
        /*0020*/ 	.word	0x00000000


	//----- nvinfo : EIATTR_REGCOUNT
	.align		4
.L_6:
        /*0024*/ 	.byte	0x04, 0x2f
        /*0026*/ 	.short	(.L_8 - .L_7)
	.align		4
.L_7:
        /*0028*/ 	.word	index@(_Z25computeIntensiveOperationPfS_S_i)
        /*002c*/ 	.word	0x00000016


	//----- nvinfo : EIATTR_FRAME_SIZE
	.align		4
.L_8:
        /*0030*/ 	.byte	0x04, 0x11
        /*0032*/ 	.short	(.L_10 - .L_9)
	.align		4
.L_9:
        /*0034*/ 	.word	index@(_Z25computeIntensiveOperationPfS_S_i)
        /*0038*/ 	.word	0x00000000


	//----- nvinfo : EIATTR_REGCOUNT
	.align		4
.L_10:
        /*003c*/ 	.byte	0x04, 0x2f
        /*003e*/ 	.short	(.L_12 - .L_11)
	.align		4
.L_11:
        /*0040*/ 	.word	index@(_Z9reduceSumPfS_i)
        /*0044*/ 	.word	0x0000000b


	//----- nvinfo : EIATTR_FRAME_SIZE
	.align		4
.L_12:
        /*0048*/ 	.byte	0x04, 0x11
        /*004a*/ 	.short	(.L_14 - .L_13)
	.align		4
.L_13:
        /*004c*/ 	.word	index@(_Z9reduceSumPfS_i)
        /*0050*/ 	.word	0x00000000


	//----- nvinfo : EIATTR_REGCOUNT
	.align		4
.L_14:
        /*0054*/ 	.byte	0x04, 0x2f
        /*0056*/ 	.short	(.L_16 - .L_15)
	.align		4
.L_15:
        /*0058*/ 	.word	index@(_Z18postprocessResultsPffi)
        /*005c*/ 	.word	0x00000010


	//----- nvinfo : EIATTR_FRAME_SIZE
	.align		4
.L_16:
        /*0060*/ 	.byte	0x04, 0x11
        /*0062*/ 	.short	(.L_18 - .L_17)
	.align		4
.L_17:
        /*0064*/ 	.word	index@($__internal_0_$__cuda_sm3x_div_rn_noftz_f32_slowpath)
        /*0068*/ 	.word	0x00000000


	//----- nvinfo : EIATTR_FRAME_SIZE
	.align		4
.L_18:
        /*006c*/ 	.byte	0x04, 0x11
        /*006e*/ 	.short	(.L_20 - .L_19)
	.align		4
.L_19:
        /*0070*/ 	.word	index@(_Z18postprocessResultsPffi)
        /*0074*/ 	.word	0x00000000


	//----- nvinfo : EIATTR_MIN_STACK_SIZE
	.align		4
.L_20:
        /*0078*/ 	.byte	0x04, 0x12
        /*007a*/ 	.short	(.L_22 - .L_21)
	.align		4
.L_21:
        /*007c*/ 	.word	index@(_Z18postprocessResultsPffi)
        /*0080*/ 	.word	0x00000000


	//----- nvinfo : EIATTR_MIN_STACK_SIZE
	.align		4
.L_22:
        /*0084*/ 	.byte	0x04, 0x12
        /*0086*/ 	.short	(.L_24 - .L_23)
	.align		4
.L_23:
        /*0088*/ 	.word	index@(_Z9reduceSumPfS_i)
        /*008c*/ 	.word	0x00000000


	//----- nvinfo : EIATTR_MIN_STACK_SIZE
	.align		4
.L_24:
        /*0090*/ 	.byte	0x04, 0x12
        /*0092*/ 	.short	(.L_26 - .L_25)
	.align		4
.L_25:
        /*0094*/ 	.word	index@(_Z25computeIntensiveOperationPfS_S_i)
        /*0098*/ 	.word	0x00000000


	//----- nvinfo : EIATTR_MIN_STACK_SIZE
	.align		4
.L_26:
        /*009c*/ 	.byte	0x04, 0x12
        /*009e*/ 	.short	(.L_28 - .L_27)
	.align		4
.L_27:
        /*00a0*/ 	.word	index@(_Z16preprocessVectorPfS_i)
        /*00a4*/ 	.word	0x00000000
.L_28:


//--------------------- .nv.compat                --------------------------
	.section	.nv.compat,"",@"SHT_CUDA_COMPAT_INFO"
	.align	4
        /*0000*/ 	.byte	0x02, 0x09, 0x00, 0x00, 0x02, 0x02, 0x01, 0x00, 0x02, 0x05, 0x05, 0x00, 0x03, 0x07, 0x01, 0x01
        /*0010*/ 	.byte	0x02, 0x03, 0x00, 0x00, 0x02, 0x06, 0x01, 0x00, 0x04, 0x0b, 0x08, 0x00, 0x01, 0x00, 0x00, 0x00
        /*0020*/ 	.byte	0x00, 0x00, 0x00, 0x00


//--------------------- .nv.info._Z18postprocessResultsPffi --------------------------
	.section	.nv.info._Z18postprocessResultsPffi,"",@"SHT_CUDA_INFO"
	.sectionflags	@""
	.align	4


	//----- nvinfo : EIATTR_CUDA_API_VERSION
	.align		4
        /*0000*/ 	.byte	0x04, 0x37
        /*0002*/ 	.short	(.L_30 - .L_29)
.L_29:
        /*0004*/ 	.word	0x00000082


	//----- nvinfo : EIATTR_KPARAM_INFO
	.align		4
.L_30:
        /*0008*/ 	.byte	0x04, 0x17
        /*000a*/ 	.short	(.L_32 - .L_31)
.L_31:
        /*000c*/ 	.word	0x00000000
        /*0010*/ 	.short	0x0002
        /*0012*/ 	.short	0x000c
        /*0014*/ 	.byte	0x00, 0xf0, 0x11, 0x00


	//----- nvinfo : EIATTR_KPARAM_INFO
	.align		4
.L_32:
        /*0018*/ 	.byte	0x04, 0x17
        /*001a*/ 	.short	(.L_34 - .L_33)
.L_33:
        /*001c*/ 	.word	0x00000000
        /*0020*/ 	.short	0x0001
        /*0022*/ 	.short	0x0008
        /*0024*/ 	.byte	0x00, 0xf0, 0x11, 0x00


	//----- nvinfo : EIATTR_KPARAM_INFO
	.align		4
.L_34:
        /*0028*/ 	.byte	0x04, 0x17
        /*002a*/ 	.short	(.L_36 - .L_35)
.L_35:
        /*002c*/ 	.word	0x00000000
        /*0030*/ 	.short	0x0000
        /*0032*/ 	.short	0x0000
        /*0034*/ 	.byte	0x00, 0xf5, 0x21, 0x00


	//----- nvinfo : EIATTR_SPARSE_MMA_MASK
	.align		4
.L_36:
        /*0038*/ 	.byte	0x03, 0x50
        /*003a*/ 	.short	0x0000


	//----- nvinfo : EIATTR_MAXREG_COUNT
	.align		4
        /*003c*/ 	.byte	0x03, 0x1b
        /*003e*/ 	.short	0x00ff


	//----- nvinfo : EIATTR_MERCURY_ISA_VERSION
	.align		4
        /*0040*/ 	.byte	0x03, 0x5f
        /*0042*/ 	.short	0x0101


	//----- nvinfo : EIATTR_VRC_CTA_INIT_COUNT
	.align		4
        /*0044*/ 	.byte	0x02, 0x4a
	.zero		1
	.zero		1


	//----- nvinfo : EIATTR_EXIT_INSTR_OFFSETS
	.align		4
        /*0048*/ 	.byte	0x04, 0x1c
        /*004a*/ 	.short	(.L_38 - .L_37)


	//   ....[0]....
.L_37:
        /*004c*/ 	.word	0x00000070


	//   ....[1]....
        /*0050*/ 	.word	0x000002c0


	//----- nvinfo : EIATTR_CRS_STACK_SIZE
	.align		4
.L_38:
        /*0054*/ 	.byte	0x04, 0x1e
        /*0056*/ 	.short	(.L_40 - .L_39)
.L_39:
        /*0058*/ 	.word	0x00000000


	//----- nvinfo : EIATTR_CBANK_PARAM_SIZE
	.align		4
.L_40:
        /*005c*/ 	.byte	0x03, 0x19
        /*005e*/ 	.short	0x0010


	//----- nvinfo : EIATTR_PARAM_CBANK
	.align		4
        /*0060*/ 	.byte	0x04, 0x0a
        /*0062*/ 	.short	(.L_42 - .L_41)
	.align		4
.L_41:
        /*0064*/ 	.word	index@(.nv.constant0._Z18postprocessResultsPffi)
        /*0068*/ 	.short	0x0380
        /*006a*/ 	.short	0x0010


	//----- nvinfo : EIATTR_SW_WAR
	.align		4
.L_42:
        /*006c*/ 	.byte	0x04, 0x36
        /*006e*/ 	.short	(.L_44 - .L_43)
.L_43:
        /*0070*/ 	.word	0x00000008
.L_44:


//--------------------- .nv.info._Z9reduceSumPfS_i --------------------------
	.section	.nv.info._Z9reduceSumPfS_i,"",@"SHT_CUDA_INFO"
	.sectionflags	@""
	.align	4


	//----- nvinfo : EIATTR_CUDA_API_VERSION
	.align		4
        /*0000*/ 	.byte	0x04, 0x37
        /*0002*/ 	.short	(.L_46 - .L_45)
.L_45:
        /*0004*/ 	.word	0x00000082


	//----- nvinfo : EIATTR_KPARAM_INFO
	.align		4
.L_46:
        /*0008*/ 	.byte	0x04, 0x17
        /*000a*/ 	.short	(.L_48 - .L_47)
.L_47:
        /*000c*/ 	.word	0x00000000
        /*0010*/ 	.short	0x0002
        /*0012*/ 	.short	0x0010
        /*0014*/ 	.byte	0x00, 0xf0, 0x11, 0x00


	//----- nvinfo : EIATTR_KPARAM_INFO
	.align		4
.L_48:
        /*0018*/ 	.byte	0x04, 0x17
        /*001a*/ 	.short	(.L_50 - .L_49)
.L_49:
        /*001c*/ 	.word	0x00000000
        /*0020*/ 	.short	0x0001
        /*0022*/ 	.short	0x0008
        /*0024*/ 	.byte	0x00, 0xf5, 0x21, 0x00


	//----- nvinfo : EIATTR_KPARAM_INFO
	.align		4
.L_50:
        /*0028*/ 	.byte	0x04, 0x17
        /*002a*/ 	.short	(.L_52 - .L_51)
.L_51:
        /*002c*/ 	.word	0x00000000
        /*0030*/ 	.short	0x0000
        /*0032*/ 	.short	0x0000
        /*0034*/ 	.byte	0x00, 0xf5, 0x21, 0x00


	//----- nvinfo : EIATTR_SPARSE_MMA_MASK
	.align		4
.L_52:
        /*0038*/ 	.byte	0x03, 0x50
        /*003a*/ 	.short	0x0000


	//----- nvinfo : EIATTR_MAXREG_COUNT
	.align		4
        /*003c*/ 	.byte	0x03, 0x1b
        /*003e*/ 	.short	0x00ff


	//----- nvinfo : EIATTR_NUM_BARRIERS
	.align		4
        /*0040*/ 	.byte	0x02, 0x4c
        /*0042*/ 	.byte	0x01
	.zero		1


	//----- nvinfo : EIATTR_MERCURY_ISA_VERSION
	.align		4
        /*0044*/ 	.byte	0x03, 0x5f
        /*0046*/ 	.short	0x0101


	//----- nvinfo : EIATTR_VRC_CTA_INIT_COUNT
	.align		4
        /*0048*/ 	.byte	0x02, 0x4a
	.zero		1
	.zero		1


	//----- nvinfo : EIATTR_EXIT_INSTR_OFFSETS
	.align		4
        /*004c*/ 	.byte	0x04, 0x1c
        /*004e*/ 	.short	(.L_54 - .L_53)


	//   ....[0]....
.L_53:
        /*0050*/ 	.word	0x00000210


	//   ....[1]....
        /*0054*/ 	.word	0x00000290


	//----- nvinfo : EIATTR_CBANK_PARAM_SIZE
	.align		4
.L_54:
        /*0058*/ 	.byte	0x03, 0x19
        /*005a*/ 	.short	0x0014


	//----- nvinfo : EIATTR_PARAM_CBANK
	.align		4
        /*005c*/ 	.byte	0x04, 0x0a
        /*005e*/ 	.short	(.L_56 - .L_55)
	.align		4
.L_55:
        /*0060*/ 	.word	index@(.nv.constant0._Z9reduceSumPfS_i)
        /*0064*/ 	.short	0x0380
        /*0066*/ 	.short	0x0014


	//----- nvinfo : EIATTR_SW_WAR
	.align		4
.L_56:
        /*0068*/ 	.byte	0x04, 0x36
        /*006a*/ 	.short	(.L_58 - .L_57)
.L_57:
        /*006c*/ 	.word	0x00000008
.L_58:


//--------------------- .nv.info._Z25computeIntensiveOperationPfS_S_i --------------------------
	.section	.nv.info._Z25computeIntensiveOperationPfS_S_i,"",@"SHT_CUDA_INFO"
	.sectionflags	@""
	.align	4


	//----- nvinfo : EIATTR_CUDA_API_VERSION
	.align		4
        /*0000*/ 	.byte	0x04, 0x37
        /*0002*/ 	.short	(.L_60 - .L_59)
.L_59:
        /*0004*/ 	.word	0x00000082


	//----- nvinfo : EIATTR_KPARAM_INFO
	.align		4
.L_60:
        /*0008*/ 	.byte	0x04, 0x17
        /*000a*/ 	.short	(.L_62 - .L_61)
.L_61:
        /*000c*/ 	.word	0x00000000
        /*0010*/ 	.short	0x0003
        /*0012*/ 	.short	0x0018
        /*0014*/ 	.byte	0x00, 0xf0, 0x11, 0x00


	//----- nvinfo : EIATTR_KPARAM_INFO
	.align		4
.L_62:
        /*0018*/ 	.byte	0x04, 0x17
        /*001a*/ 	.short	(.L_64 - .L_63)
.L_63:
        /*001c*/ 	.word	0x00000000
        /*0020*/ 	.short	0x0002
        /*0022*/ 	.short	0x0010
        /*0024*/ 	.byte	0x00, 0xf5, 0x21, 0x00


	//----- nvinfo : EIATTR_KPARAM_INFO
	.align		4
.L_64:
        /*0028*/ 	.byte	0x04, 0x17
        /*002a*/ 	.short	(.L_66 - .L_65)
.L_65:
        /*002c*/ 	.word	0x00000000
        /*0030*/ 	.short	0x0001
        /*0032*/ 	.short	0x0008
        /*0034*/ 	.byte	0x00, 0xf5, 0x21, 0x00


	//----- nvinfo : EIATTR_KPARAM_INFO
	.align		4
.L_66:
        /*0038*/ 	.byte	0x04, 0x17
        /*003a*/ 	.short	(.L_68 - .L_67)
.L_67:
        /*003c*/ 	.word	0x00000000
        /*0040*/ 	.short	0x0000
        /*0042*/ 	.short	0x0000
        /*0044*/ 	.byte	0x00, 0xf5, 0x21, 0x00


	//----- nvinfo : EIATTR_SPARSE_MMA_MASK
	.align		4
.L_68:
        /*0048*/ 	.byte	0x03, 0x50
        /*004a*/ 	.short	0x0000


	//----- nvinfo : EIATTR_MAXREG_COUNT
	.align		4
        /*004c*/ 	.byte	0x03, 0x1b
        /*004e*/ 	.short	0x00ff


	//----- nvinfo : EIATTR_MERCURY_ISA_VERSION
	.align		4
        /*0050*/ 	.byte	0x03, 0x5f
        /*0052*/ 	.short	0x0101


	//----- nvinfo : EIATTR_VRC_CTA_INIT_COUNT
	.align		4
        /*0054*/ 	.byte	0x02, 0x4a
	.zero		1
	.zero		1


	//----- nvinfo : EIATTR_EXIT_INSTR_OFFSETS
	.align		4
        /*0058*/ 	.byte	0x04, 0x1c
        /*005a*/ 	.short	(.L_70 - .L_69)


	//   ....[0]....
.L_69:
        /*005c*/ 	.word	0x00000070


	//   ....[1]....
        /*0060*/ 	.word	0x00004e10


	//----- nvinfo : EIATTR_CRS_STACK_SIZE
	.align		4
.L_70:
        /*0064*/ 	.byte	0x04, 0x1e
        /*0066*/ 	.short	(.L_72 - .L_71)
.L_71:
        /*0068*/ 	.word	0x00000000


	//----- nvinfo : EIATTR_CBANK_PARAM_SIZE
	.align		4
.L_72:
        /*006c*/ 	.byte	0x03, 0x19
        /*006e*/ 	.short	0x001c


	//----- nvinfo : EIATTR_PARAM_CBANK
	.align		4
        /*0070*/ 	.byte	0x04, 0x0a
        /*0072*/ 	.short	(.L_74 - .L_73)
	.align		4
.L_73:
        /*0074*/ 	.word	index@(.nv.constant0._Z25computeIntensiveOperationPfS_S_i)
        /*0078*/ 	.short	0x0380
        /*007a*/ 	.short	0x001c


	//----- nvinfo : EIATTR_SW_WAR
	.align		4
.L_74:
        /*007c*/ 	.byte	0x04, 0x36
        /*007e*/ 	.short	(.L_76 - .L_75)
.L_75:
        /*0080*/ 	.word	0x00000008
.L_76:


//--------------------- .nv.info._Z16preprocessVectorPfS_i --------------------------
	.section	.nv.info._Z16preprocessVectorPfS_i,"",@"SHT_CUDA_INFO"
	.sectionflags	@""
	.align	4


	//----- nvinfo : EIATTR_CUDA_API_VERSION
	.align		4
        /*0000*/ 	.byte	0x04, 0x37
        /*0002*/ 	.short	(.L_78 - .L_77)
.L_77:
        /*0004*/ 	.word	0x00000082


	//----- nvinfo : EIATTR_KPARAM_INFO
	.align		4
.L_78:
        /*0008*/ 	.byte	0x04, 0x17
        /*000a*/ 	.short	(.L_80 - .L_79)
.L_79:
        /*000c*/ 	.word	0x00000000
        /*0010*/ 	.short	0x0002
        /*0012*/ 	.short	0x0010
        /*0014*/ 	.byte	0x00, 0xf0, 0x11, 0x00


	//----- nvinfo : EIATTR_KPARAM_INFO
	.align		4
.L_80:
        /*0018*/ 	.byte	0x04, 0x17
        /*001a*/ 	.short	(.L_82 - .L_81)
.L_81:
        /*001c*/ 	.word	0x00000000
        /*0020*/ 	.short	0x0001
        /*0022*/ 	.short	0x0008
        /*0024*/ 	.byte	0x00, 0xf5, 0x21, 0x00


	//----- nvinfo : EIATTR_KPARAM_INFO
	.align		4
.L_82:
        /*0028*/ 	.byte	0x04, 0x17
        /*002a*/ 	.short	(.L_84 - .L_83)
.L_83:
        /*002c*/ 	.word	0x00000000
        /*0030*/ 	.short	0x0000
        /*0032*/ 	.short	0x0000
        /*0034*/ 	.byte	0x00, 0xf5, 0x21, 0x00


	//----- nvinfo : EIATTR_SPARSE_MMA_MASK
	.align		4
.L_84:
        /*0038*/ 	.byte	0x03, 0x50
        /*003a*/ 	.short	0x0000


	//----- nvinfo : EIATTR_MAXREG_COUNT
	.align		4
        /*003c*/ 	.byte	0x03, 0x1b
        /*003e*/ 	.short	0x00ff


	//----- nvinfo : EIATTR_MERCURY_ISA_VERSION
	.align		4
        /*0040*/ 	.byte	0x03, 0x5f
        /*0042*/ 	.short	0x0101


	//----- nvinfo : EIATTR_VRC_CTA_INIT_COUNT
	.align		4
        /*0044*/ 	.byte	0x02, 0x4a
	.zero		1
	.zero		1


	//----- nvinfo : EIATTR_EXIT_INSTR_OFFSETS
	.align		4
        /*0048*/ 	.byte	0x04, 0x1c
        /*004a*/ 	.short	(.L_86 - .L_85)


	//   ....[0]....
.L_85:
        /*004c*/ 	.word	0x00000070


	//   ....[1]....
        /*0050*/ 	.word	0x000001e0


	//----- nvinfo : EIATTR_CRS_STACK_SIZE
	.align		4
.L_86:
        /*0054*/ 	.byte	0x04, 0x1e
        /*0056*/ 	.short	(.L_88 - .L_87)
.L_87:
        /*0058*/ 	.word	0x00000000


	//----- nvinfo : EIATTR_CBANK_PARAM_SIZE
	.align		4
.L_88:
        /*005c*/ 	.byte	0x03, 0x19
        /*005e*/ 	.short	0x0014


	//----- nvinfo : EIATTR_PARAM_CBANK
	.align		4
        /*0060*/ 	.byte	0x04, 0x0a
        /*0062*/ 	.short	(.L_90 - .L_89)
	.align		4
.L_89:
        /*0064*/ 	.word	index@(.nv.constant0._Z16preprocessVectorPfS_i)
        /*0068*/ 	.short	0x0380
        /*006a*/ 	.short	0x0014


	//----- nvinfo : EIATTR_SW_WAR
	.align		4
.L_90:
        /*006c*/ 	.byte	0x04, 0x36
        /*006e*/ 	.short	(.L_92 - .L_91)
.L_91:
        /*0070*/ 	.word	0x00000008
.L_92:


//--------------------- .nv.callgraph             --------------------------
	.section	.nv.callgraph,"",@"SHT_CUDA_CALLGRAPH"
	.align	4
	.sectionentsize	8
	.align		4
        /*0000*/ 	.word	0x00000000
	.align		4
        /*0004*/ 	.word	0xffffffff
	.align		4
        /*0008*/ 	.word	0x00000000
	.align		4
        /*000c*/ 	.word	0xfffffffe
	.align		4
        /*0010*/ 	.word	0x00000000
	.align		4
        /*0014*/ 	.word	0xfffffffd
	.align		4
        /*0018*/ 	.word	0x00000000
	.align		4
        /*001c*/ 	.word	0xfffffffc


//--------------------- .nv.constant4             --------------------------
	.section	.nv.constant4,"a",@progbits
	.align	8
	.align		8
.nv.constant4:
        /*0000*/ 	.dword	__cudart_i2opi_f


//--------------------- .text._Z18postprocessResultsPffi --------------------------
	.section	.text._Z18postprocessResultsPffi,"ax",@progbits
	.align	128
        .global         _Z18postprocessResultsPffi
        .type           _Z18postprocessResultsPffi,@function
        .size           _Z18postprocessResultsPffi,(.L_x_82 - _Z18postprocessResultsPffi)
        .other          _Z18postprocessResultsPffi,@"STO_CUDA_ENTRY STV_DEFAULT"
_Z18postprocessResultsPffi:
.text._Z18postprocessResultsPffi:
[----:B------:R-:W-:Y:S01]  /*0000*/  LDC R1, c[0x0][0x37c] ;  /* 0x0000df00ff017b82 */ /* 0x000fe20000000800 */
[----:B------:R-:W0:Y:S07]  /*0010*/  S2R R0, SR_TID.X ;  /* 0x0000000000007919 */ /* 0x000e2e0000002100 */
[----:B------:R-:W0:Y:S01]  /*0020*/  S2UR UR4, SR_CTAID.X ;  /* 0x00000000000479c3 */ /* 0x000e220000002500 */
[----:B------:R-:W1:Y:S07]  /*0030*/  LDCU UR5, c[0x0][0x38c] ;  /* 0x00007180ff0577ac */ /* 0x000e6e0008000800 */
[----:B------:R-:W0:Y:S02]  /*0040*/  LDC R3, c[0x0][0x360] ;  /* 0x0000d800ff037b82 */ /* 0x000e240000000800 */
[----:B0-----:R-:W-:-:S05]  /*0050*/  IMAD R3, R3, UR4, R0 ;  /* 0x0000000403037c24 */ /* 0x001fca000f8e0200 */
[----:B-1----:R-:W-:-:S13]  /*0060*/  ISETP.GE.AND P0, PT, R3, UR5, PT ;  /* 0x0000000503007c0c */ /* 0x002fda000bf06270 */
[----:B------:R-:W-:Y:S05]  /*0070*/  @P0 EXIT ;  /* 0x000000000000094d */ /* 0x000fea0003800000 */
[----:B------:R-:W0:Y:S01]  /*0080*/  LDC.64 R4, c[0x0][0x380] ;  /* 0x0000e000ff047b82 */ /* 0x000e220000000a00 */
[----:B------:R-:W1:Y:S07]  /*0090*/  LDCU.64 UR4, c[0x0][0x358] ;  /* 0x00006b00ff0477ac */ /* 0x000e6e0008000a00 */
[----:B------:R-:W2:Y:S01]  /*00a0*/  LDC R7, c[0x0][0x388] ;  /* 0x0000e200ff077b82 */ /* 0x000ea20000000800 */
[----:B0-----:R-:W-:-:S05]  /*00b0*/  IMAD.WIDE R4, R3, 0x4, R4 ;  /* 0x0000000403047825 */ /* 0x001fca00078e0204 */
[----:B-1----:R-:W3:Y:S01]  /*00c0*/  LDG.E R0, desc[UR4][R4.64] ;  /* 0x0000000404007981 */ /* 0x002ee2000c1e1900 */
[----:B------:R-:W-:Y:S01]  /*00d0*/  BSSY.RECONVERGENT B0, `(.L_x_0) ;  /* 0x000000c000007945 */ /* 0x000fe20003800200 */
[----:B--2---:R-:W0:Y:S02]  /*00e0*/  MUFU.RCP R2, R7 ;  /* 0x0000000700027308 */ /* 0x004e240000001000 */
[----:B0-----:R-:W-:-:S04]  /*00f0*/  FFMA R3, R2, -R7, 1 ;  /* 0x3f80000002037423 */ /* 0x001fc80000000807 */
[----:B------:R-:W-:Y:S02]  /*0100*/  FFMA R3, R2, R3, R2 ;  /* 0x0000000302037223 */ /* 0x000fe40000000002 */
[----:B---3--:R-:W0:Y:S02]  /*0110*/  FCHK P0, R0, R7 ;  /* 0x0000000700007302 */ /* 0x008e240000000000 */
[----:B------:R-:W-:-:S04]  /*0120*/  FFMA R2, R0, R3, RZ ;  /* 0x0000000300027223 */ /* 0x000fc800000000ff */
[----:B------:R-:W-:-:S04]  /*0130*/  FFMA R6, R2, -R7, R0 ;  /* 0x8000000702067223 */ /* 0x000fc80000000000 */
[----:B------:R-:W-:Y:S01]  /*0140*/  FFMA R2, R3, R6, R2 ;  /* 0x0000000603027223 */ /* 0x000fe20000000002 */
[----:B0-----:R-:W-:Y:S06]  /*0150*/  @!P0 BRA `(.L_x_1) ;  /* 0x00000000000c8947 */ /* 0x001fec0003800000 */
[----:B------:R-:W-:-:S07]  /*0160*/  MOV R2, 0x180 ;  /* 0x0000018000027802 */ /* 0x000fce0000000f00 */
[----:B------:R-:W-:Y:S05]  /*0170*/  CALL.REL.NOINC `($__internal_0_$__cuda_sm3x_div_rn_noftz_f32_slowpath) ;  /* 0x0000000000547944 */ /* 0x000fea0003c00000 */
[----:B------:R-:W-:-:S07]  /*0180*/  IMAD.MOV.U32 R2, RZ, RZ, R0 ;  /* 0x000000ffff027224 */ /* 0x000fce00078e0000 */
.L_x_1:
[----:B------:R-:W-:Y:S05]  /*0190*/  BSYNC.RECONVERGENT B0 ;  /* 0x0000000000007941 */ /* 0x000fea0003800200 */
.L_x_0:
[C---:B------:R-:W-:Y:S01]  /*01a0*/  FMUL R0, |R2|.reuse, 2.8853900432586669922 ;  /* 0x4038aa3b02007820 */ /* 0x040fe20000400200 */
[----:B------:R-:W-:Y:S02]  /*01b0*/  IMAD.MOV.U32 R8, RZ, RZ, 0x3c80f082 ;  /* 0x3c80f082ff087424 */ /* 0x000fe400078e00ff */
[C---:B------:R-:W-:Y:S01]  /*01c0*/  FMUL R9, R2.reuse, R2 ;  /* 0x0000000202097220 */ /* 0x040fe20000400000 */
[----:B------:R-:W-:Y:S01]  /*01d0*/  IMAD.MOV.U32 R6, RZ, RZ, 0x3f800000 ;  /* 0x3f800000ff067424 */ /* 0x000fe200078e00ff */
[C---:B------:R-:W-:Y:S01]  /*01e0*/  FSETP.GE.AND P1, PT, |R2|.reuse, 0.60000002384185791016, PT ;  /* 0x3f19999a0200780b */ /* 0x040fe20003f26200 */
[----:B------:R-:W0:Y:S01]  /*01f0*/  MUFU.EX2 R0, R0 ;  /* 0x0000000000007308 */ /* 0x000e220000000800 */
[----:B------:R-:W-:Y:S01]  /*0200*/  FFMA R8, R9, R8, -0.052303962409496307373 ;  /* 0xbd563cae09087423 */ /* 0x000fe20000000008 */
[----:B------:R-:W-:-:S03]  /*0210*/  FSETP.GE.AND P0, PT, |R2|, 9.010913848876953125, PT ;  /* 0x41102cb40200780b */ /* 0x000fc60003f06200 */
[----:B------:R-:W-:Y:S01]  /*0220*/  FFMA R8, R9, R8, 0.1331529766321182251 ;  /* 0x3e08594109087423 */ /* 0x000fe20000000008 */
[----:B0-----:R-:W-:-:S03]  /*0230*/  FADD R3, R0, 1 ;  /* 0x3f80000000037421 */ /* 0x001fc60000000000 */
[----:B------:R-:W-:-:S04]  /*0240*/  FFMA R0, R9, R8, -0.33332768082618713379 ;  /* 0xbeaaa9ed09007423 */ /* 0x000fc80000000008 */
[----:B------:R-:W-:Y:S01]  /*0250*/  FFMA R9, R9, R0, RZ ;  /* 0x0000000009097223 */ /* 0x000fe200000000ff */
[----:B------:R-:W0:Y:S02]  /*0260*/  MUFU.RCP R3, R3 ;  /* 0x0000000300037308 */ /* 0x000e240000001000 */
[----:B0-----:R-:W-:-:S05]  /*0270*/  FFMA R6, R3, -2, R6 ;  /* 0xc000000003067823 */ /* 0x001fca0000000006 */
[----:B------:R-:W-:-:S04]  /*0280*/  FSEL R7, R6, 1, !P0 ;  /* 0x3f80000006077808 */ /* 0x000fc80004000000 */
[--C-:B------:R-:W-:Y:S01]  /*0290*/  LOP3.LUT R7, R7, 0x80000000, R2.reuse, 0xb8, !PT ;  /* 0x8000000007077812 */ /* 0x100fe200078eb802 */
[----:B------:R-:W-:-:S05]  /*02a0*/  @!P1 FFMA R7, R9, R2, R2 ;  /* 0x0000000209079223 */ /* 0x000fca0000000002 */
[----:B------:R-:W-:Y:S01]  /*02b0*/  STG.E desc[UR4][R4.64], R7 ;  /* 0x0000000704007986 */ /* 0x000fe2000c101904 */
[----:B------:R-:W-:Y:S05]  /*02c0*/  EXIT ;  /* 0x000000000000794d */ /* 0x000fea0003800000 */
        .weak           $__internal_0_$__cuda_sm3x_div_rn_noftz_f32_slowpath
        .type           $__internal_0_$__cuda_sm3x_div_rn_noftz_f32_slowpath,@function
        .size           $__internal_0_$__cuda_sm3x_div_rn_noftz_f32_slowpath,(.L_x_82 - $__internal_0_$__cuda_sm3x_div_rn_noftz_f32_slowpath)
$__internal_0_$__cuda_sm3x_div_rn_noftz_f32_slowpath:
[----:B------:R-:W0:Y:S01]  /*02d0*/  LDC R3, c[0x0][0x388] ;  /* 0x0000e200ff037b82 */ /* 0x000e220000000800 */
[--C-:B------:R-:W-:Y:S01]  /*02e0*/  SHF.R.U32.HI R6, RZ, 0x17, R0.reuse ;  /* 0x00000017ff067819 */ /* 0x100fe20000011600 */
[----:B------:R-:W1:Y:S01]  /*02f0*/  LDCU UR6, c[0x0][0x388] ;  /* 0x00007100ff0677ac */ /* 0x000e620008000800 */
[----:B------:R-:W-:Y:S01]  /*0300*/  BSSY.RECONVERGENT B1, `(.L_x_2) ;  /* 0x0000064000017945 */ /* 0x000fe20003800200 */
[----:B------:R-:W-:Y:S01]  /*0310*/  IMAD.MOV.U32 R8, RZ, RZ, R0 ;  /* 0x000000ffff087224 */ /* 0x000fe200078e0000 */
[----:B------:R-:W-:-:S05]  /*0320*/  LOP3.LUT R6, R6, 0xff, RZ, 0xc0, !PT ;  /* 0x000000ff06067812 */ /* 0x000fca00078ec0ff */
[----:B------:R-:W-:Y:S02]  /*0330*/  VIADD R11, R6, 0xffffffff ;  /* 0xffffffff060b7836 */ /* 0x000fe40000000000 */
[----:B-1----:R-:W-:Y:S01]  /*0340*/  IMAD.U32 R9, RZ, RZ, UR6 ;  /* 0x00000006ff097e24 */ /* 0x002fe2000f8e00ff */
[----:B0-----:R-:W-:-:S04]  /*0350*/  SHF.R.U32.HI R7, RZ, 0x17, R3 ;  /* 0x00000017ff077819 */ /* 0x001fc80000011603 */
[----:B------:R-:W-:-:S05]  /*0360*/  LOP3.LUT R7, R7, 0xff, RZ, 0xc0, !PT ;  /* 0x000000ff07077812 */ /* 0x000fca00078ec0ff */
[----:B------:R-:W-:-:S05]  /*0370*/  VIADD R12, R7, 0xffffffff ;  /* 0xffffffff070c7836 */ /* 0x000fca0000000000 */
[----:B------:R-:W-:-:S04]  /*0380*/  ISETP.GT.U32.AND P0, PT, R12, 0xfd, PT ;  /* 0x000000fd0c00780c */ /* 0x000fc80003f04070 */
[----:B------:R-:W-:-:S13]  /*0390*/  ISETP.GT.U32.OR P0, PT, R11, 0xfd, P0 ;  /* 0x000000fd0b00780c */ /* 0x000fda0000704470 */
[----:B------:R-:W-:Y:S01]  /*03a0*/  @!P0 IMAD.MOV.U32 R10, RZ, RZ, RZ ;  /* 0x000000ffff0a8224 */ /* 0x000fe200078e00ff */
[----:B------:R-:W-:Y:S06]  /*03b0*/  @!P0 BRA `(.L_x_3) ;  /* 0x00000000005c8947 */ /* 0x000fec0003800000 */
[----:B------:R-:W-:Y:S02]  /*03c0*/  FSETP.GTU.FTZ.AND P1, PT, |R3|, +INF , PT ;  /* 0x7f8000000300780b */ /* 0x000fe40003f3c200 */
[----:B------:R-:W-:-:S04]  /*03d0*/  FSETP.GTU.FTZ.AND P0, PT, |R0|, +INF , PT ;  /* 0x7f8000000000780b */ /* 0x000fc80003f1c200 */
[----:B------:R-:W-:-:S13]  /*03e0*/  PLOP3.LUT P0, PT, P0, P1, PT, 0xf8, 0x8f ;  /* 0x00000000008f781c */ /* 0x000fda0000703f70 */
[----:B------:R-:W-:Y:S05]  /*03f0*/  @P0 BRA `(.L_x_4) ;  /* 0x00000004004c0947 */ /* 0x000fea0003800000 */
[----:B------:R-:W-:-:S13]  /*0400*/  LOP3.LUT P0, RZ, R9, 0x7fffffff, R8, 0xc8, !PT ;  /* 0x7fffffff09ff7812 */ /* 0x000fda000780c808 */
[----:B------:R-:W-:Y:S05]  /*0410*/  @!P0 BRA `(.L_x_5) ;  /* 0x00000004003c8947 */ /* 0x000fea0003800000 */
[C---:B------:R-:W-:Y:S02]  /*0420*/  FSETP.NEU.FTZ.AND P2, PT, |R0|.reuse, +INF , PT ;  /* 0x7f8000000000780b */ /* 0x040fe40003f5d200 */
[----:B------:R-:W-:Y:S02]  /*0430*/  FSETP.NEU.FTZ.AND P1, PT, |R3|, +INF , PT ;  /* 0x7f8000000300780b */ /* 0x000fe40003f3d200 */
[----:B------:R-:W-:-:S11]  /*0440*/  FSETP.NEU.FTZ.AND P0, PT, |R0|, +INF , PT ;  /* 0x7f8000000000780b */ /* 0x000fd60003f1d200 */
[----:B------:R-:W-:Y:S05]  /*0450*/  @!P1 BRA !P2, `(.L_x_5) ;  /* 0x00000004002c9947 */ /* 0x000fea0005000000 */
[----:B------:R-:W-:-:S04]  /*0460*/  LOP3.LUT P2, RZ, R8, 0x7fffffff, RZ, 0xc0, !PT ;  /* 0x7fffffff08ff7812 */ /* 0x000fc8000784c0ff */
[----:B------:R-:W-:-:S13]  /*0470*/  PLOP3.LUT P1, PT, P1, P2, PT, 0x2f, 0xf2 ;  /* 0x0000000000f2781c */ /* 0x000fda0000f24577 */
[----:B------:R-:W-:Y:S05]  /*0480*/  @P1 BRA `(.L_x_6) ;  /* 0x0000000400181947 */ /* 0x000fea0003800000 */
[----:B------:R-:W-:-:S04]  /*0490*/  LOP3.LUT P1, RZ, R9, 0x7fffffff, RZ, 0xc0, !PT ;  /* 0x7fffffff09ff7812 */ /* 0x000fc8000782c0ff */
[----:B------:R-:W-:-:S13]  /*04a0*/  PLOP3.LUT P0, PT, P0, P1, PT, 0x2f, 0xf2 ;  /* 0x0000000000f2781c */ /* 0x000fda0000702577 */
[----:B------:R-:W-:Y:S05]  /*04b0*/  @P0 BRA `(.L_x_7) ;  /* 0x0000000400000947 */ /* 0x000fea0003800000 */
[----:B------:R-:W-:Y:S02]  /*04c0*/  ISETP.GE.AND P0, PT, R11, RZ, PT ;  /* 0x000000ff0b00720c */ /* 0x000fe40003f06270 */
[----:B------:R-:W-:-:S11]  /*04d0*/  ISETP.GE.AND P1, PT, R12, RZ, PT ;  /* 0x000000ff0c00720c */ /* 0x000fd60003f26270 */
[----:B------:R-:W-:Y:S02]  /*04e0*/  @P0 IMAD.MOV.U32 R10, RZ, RZ, RZ ;  /* 0x000000ffff0a0224 */ /* 0x000fe400078e00ff */
[----:B------:R-:W-:Y:S01]  /*04f0*/  @!P0 FFMA R8, R0, 1.84467440737095516160e+19, RZ ;  /* 0x5f80000000088823 */ /* 0x000fe200000000ff */
[----:B------:R-:W-:Y:S02]  /*0500*/  @!P0 IMAD.MOV.U32 R10, RZ, RZ, -0x40 ;  /* 0xffffffc0ff0a8424 */ /* 0x000fe400078e00ff */
[----:B------:R-:W-:Y:S02]  /*0510*/  @!P1 FFMA R9, R3, 1.84467440737095516160e+19, RZ ;  /* 0x5f80000003099823 */ /* 0x000fe400000000ff */
[----:B------:R-:W-:-:S07]  /*0520*/  @!P1 VIADD R10, R10, 0x40 ;  /* 0x000000400a0a9836 */ /* 0x000fce0000000000 */
.L_x_3:
[----:B------:R-:W-:Y:S01]  /*0530*/  LEA R0, R7, 0xc0800000, 0x17 ;  /* 0xc080000007007811 */ /* 0x000fe200078eb8ff */
[----:B------:R-:W-:Y:S01]  /*0540*/  VIADD R6, R6, 0xffffff81 ;  /* 0xffffff8106067836 */ /* 0x000fe20000000000 */
[----:B------:R-:W-:Y:S03]  /*0550*/  BSSY.RECONVERGENT B2, `(.L_x_8) ;  /* 0x0000035000027945 */ /* 0x000fe60003800200 */
[----:B------:R-:W-:Y:S01]  /*0560*/  IMAD.IADD R9, R9, 0x1, -R0 ;  /* 0x0000000109097824 */ /* 0x000fe200078e0a00 */
[C---:B------:R-:W-:Y:S01]  /*0570*/  IADD3 R7, PT, PT, R6.reuse, 0x7f, -R7 ;  /* 0x0000007f06077810 */ /* 0x040fe20007ffe807 */
[----:B------:R-:W-:Y:S02]  /*0580*/  IMAD R0, R6, -0x800000, R8 ;  /* 0xff80000006007824 */ /* 0x000fe400078e0208 */
[----:B------:R-:W0:Y:S01]  /*0590*/  MUFU.RCP R3, R9 ;  /* 0x0000000900037308 */ /* 0x000e220000001000 */
[----:B------:R-:W-:Y:S01]  /*05a0*/  FADD.FTZ R11, -R9, -RZ ;  /* 0x800000ff090b7221 */ /* 0x000fe20000010100 */
[----:B------:R-:W-:-:S03]  /*05b0*/  IMAD.IADD R7, R7, 0x1, R10 ;  /* 0x0000000107077824 */ /* 0x000fc600078e020a */
[----:B0-----:R-:W-:-:S04]  /*05c0*/  FFMA R12, R3, R11, 1 ;  /* 0x3f800000030c7423 */ /* 0x001fc8000000000b */
[----:B------:R-:W-:-:S04]  /*05d0*/  FFMA R12, R3, R12, R3 ;  /* 0x0000000c030c7223 */ /* 0x000fc80000000003 */
[----:B------:R-:W-:-:S04]  /*05e0*/  FFMA R3, R0, R12, RZ ;  /* 0x0000000c00037223 */ /* 0x000fc800000000ff */
[----:B------:R-:W-:-:S04]  /*05f0*/  FFMA R8, R11, R3, R0 ;  /* 0x000000030b087223 */ /* 0x000fc80000000000 */
[----:B------:R-:W-:-:S04]  /*0600*/  FFMA R13, R12, R8, R3 ;  /* 0x000000080c0d7223 */ /* 0x000fc80000000003 */
[----:B------:R-:W-:-:S04]  /*0610*/  FFMA R8, R11, R13, R0 ;  /* 0x0000000d0b087223 */ /* 0x000fc80000000000 */
[----:B------:R-:W-:-:S05]  /*0620*/  FFMA R0, R12, R8, R13 ;  /* 0x000000080c007223 */ /* 0x000fca000000000d */
[----:B------:R-:W-:-:S04]  /*0630*/  SHF.R.U32.HI R3, RZ, 0x17, R0 ;  /* 0x00000017ff037819 */ /* 0x000fc80000011600 */
[----:B------:R-:W-:-:S05]  /*0640*/  LOP3.LUT R3, R3, 0xff, RZ, 0xc0, !PT ;  /* 0x000000ff03037812 */ /* 0x000fca00078ec0ff */
[----:B------:R-:W-:-:S04]  /*0650*/  IMAD.IADD R9, R3, 0x1, R7 ;  /* 0x0000000103097824 */ /* 0x000fc800078e0207 */
[----:B------:R-:W-:-:S05]  /*0660*/  VIADD R3, R9, 0xffffffff ;  /* 0xffffffff09037836 */ /* 0x000fca0000000000 */
[----:B------:R-:W-:-:S13]  /*0670*/  ISETP.GE.U32.AND P0, PT, R3, 0xfe, PT ;  /* 0x000000fe0300780c */ /* 0x000fda0003f06070 */
[----:B------:R-:W-:Y:S05]  /*0680*/  @!P0 BRA `(.L_x_9) ;  /* 0x0000000000808947 */ /* 0x000fea0003800000 */
[----:B------:R-:W-:-:S13]  /*0690*/  ISETP.GT.AND P0, PT, R9, 0xfe, PT ;  /* 0x000000fe0900780c */ /* 0x000fda0003f04270 */
[----:B------:R-:W-:Y:S05]  /*06a0*/  @P0 BRA `(.L_x_10) ;  /* 0x00000000006c0947 */ /* 0x000fea0003800000 */
[----:B------:R-:W-:-:S13]  /*06b0*/  ISETP.GE.AND P0, PT, R9, 0x1, PT ;  /* 0x000000010900780c */ /* 0x000fda0003f06270 */
[----:B------:R-:W-:Y:S05]  /*06c0*/  @P0 BRA `(.L_x_11) ;  /* 0x0000000000740947 */ /* 0x000fea0003800000 */
[----:B------:R-:W-:Y:S02]  /*06d0*/  ISETP.GE.AND P0, PT, R9, -0x18, PT ;  /* 0xffffffe80900780c */ /* 0x000fe40003f06270 */
[----:B------:R-:W-:-:S11]  /*06e0*/  LOP3.LUT R0, R0, 0x80000000, RZ, 0xc0, !PT ;  /* 0x8000000000007812 */ /* 0x000fd600078ec0ff */
[----:B------:R-:W-:Y:S05]  /*06f0*/  @!P0 BRA `(.L_x_11) ;  /* 0x0000000000688947 */ /* 0x000fea0003800000 */
[CCC-:B------:R-:W-:Y:S01]  /*0700*/  FFMA.RZ R3, R12.reuse, R8.reuse, R13.reuse ;  /* 0x000000080c037223 */ /* 0x1c0fe2000000c00d */
[CCC-:B------:R-:W-:Y:S01]  /*0710*/  FFMA.RM R6, R12.reuse, R8.reuse, R13.reuse ;  /* 0x000000080c067223 */ /* 0x1c0fe2000000400d */
[C---:B------:R-:W-:Y:S02]  /*0720*/  ISETP.NE.AND P2, PT, R9.reuse, RZ, PT ;  /* 0x000000ff0900720c */ /* 0x040fe40003f45270 */
[----:B------:R-:W-:Y:S02]  /*0730*/  ISETP.NE.AND P1, PT, R9, RZ, PT ;  /* 0x000000ff0900720c */ /* 0x000fe40003f25270 */
[----:B------:R-:W-:Y:S01]  /*0740*/  LOP3.LUT R7, R3, 0x7fffff, RZ, 0xc0, !PT ;  /* 0x007fffff03077812 */ /* 0x000fe200078ec0ff */
[----:B------:R-:W-:Y:S01]  /*0750*/  FFMA.RP R3, R12, R8, R13 ;  /* 0x000000080c037223 */ /* 0x000fe2000000800d */
[----:B------:R-:W-:Y:S02]  /*0760*/  VIADD R8, R9, 0x20 ;  /* 0x0000002009087836 */ /* 0x000fe40000000000 */
[----:B------:R-:W-:Y:S01]  /*0770*/  LOP3.LUT R7, R7, 0x800000, RZ, 0xfc, !PT ;  /* 0x0080000007077812 */ /* 0x000fe200078efcff */
[----:B------:R-:W-:Y:S01]  /*0780*/  IMAD.MOV R9, RZ, RZ, -R9 ;  /* 0x000000ffff097224 */ /* 0x000fe200078e0a09 */
[----:B------:R-:W-:-:S02]  /*0790*/  FSETP.NEU.FTZ.AND P0, PT, R3, R6, PT ;  /* 0x000000060300720b */ /* 0x000fc40003f1d000 */
[----:B------:R-:W-:Y:S02]  /*07a0*/  SHF.L.U32 R8, R7, R8, RZ ;  /* 0x0000000807087219 */ /* 0x000fe400000006ff */
[----:B------:R-:W-:Y:S02]  /*07b0*/  SEL R6, R9, RZ, P2 ;  /* 0x000000ff09067207 */ /* 0x000fe40001000000 */
[----:B------:R-:W-:Y:S02]  /*07c0*/  ISETP.NE.AND P1, PT, R8, RZ, P1 ;  /* 0x000000ff0800720c */ /* 0x000fe40000f25270 */
[----:B------:R-:W-:Y:S02]  /*07d0*/  SHF.R.U32.HI R6, RZ, R6, R7 ;  /* 0x00000006ff067219 */ /* 0x000fe40000011607 */
[----:B------:R-:W-:Y:S02]  /*07e0*/  PLOP3.LUT P0, PT, P0, P1, PT, 0xf8, 0x8f ;  /* 0x00000000008f781c */ /* 0x000fe40000703f70 */
[----:B------:R-:W-:-:S02]  /*07f0*/  SHF.R.U32.HI R8, RZ, 0x1, R6 ;  /* 0x00000001ff087819 */ /* 0x000fc40000011606 */
[----:B------:R-:W-:-:S04]  /*0800*/  SEL R3, RZ, 0x1, !P0 ;  /* 0x00000001ff037807 */ /* 0x000fc80004000000 */
[----:B------:R-:W-:-:S04]  /*0810*/  LOP3.LUT R3, R3, 0x1, R8, 0xf8, !PT ;  /* 0x0000000103037812 */ /* 0x000fc800078ef808 */
[----:B------:R-:W-:-:S05]  /*0820*/  LOP3.LUT R3, R3, R6, RZ, 0xc0, !PT ;  /* 0x0000000603037212 */ /* 0x000fca00078ec0ff */
[----:B------:R-:W-:-:S05]  /*0830*/  IMAD.IADD R3, R8, 0x1, R3 ;  /* 0x0000000108037824 */ /* 0x000fca00078e0203 */
[----:B------:R-:W-:Y:S01]  /*0840*/  LOP3.LUT R0, R3, R0, RZ, 0xfc, !PT ;  /* 0x0000000003007212 */ /* 0x000fe200078efcff */
[----:B------:R-:W-:Y:S06]  /*0850*/  BRA `(.L_x_11) ;  /* 0x0000000000107947 */ /* 0x000fec0003800000 */
.L_x_10:
[----:B------:R-:W-:-:S04]  /*0860*/  LOP3.LUT R0, R0, 0x80000000, RZ, 0xc0, !PT ;  /* 0x8000000000007812 */ /* 0x000fc800078ec0ff */
[----:B------:R-:W-:Y:S01]  /*0870*/  LOP3.LUT R0, R0, 0x7f800000, RZ, 0xfc, !PT ;  /* 0x7f80000000007812 */ /* 0x000fe200078efcff */
[----:B------:R-:W-:Y:S06]  /*0880*/  BRA `(.L_x_11) ;  /* 0x0000000000047947 */ /* 0x000fec0003800000 */
.L_x_9:
[----:B------:R-:W-:-:S07]  /*0890*/  IMAD R0, R7, 0x800000, R0 ;  /* 0x0080000007007824 */ /* 0x000fce00078e0200 */
.L_x_11:
[----:B------:R-:W-:Y:S05]  /*08a0*/  BSYNC.RECONVERGENT B2 ;  /* 0x0000000000027941 */ /* 0x000fea0003800200 */
.L_x_8:
[----:B------:R-:W-:Y:S05]  /*08b0*/  BRA `(.L_x_12) ;  /* 0x0000000000207947 */ /* 0x000fea0003800000 */
.L_x_7:
[----:B------:R-:W-:-:S04]  /*08c0*/  LOP3.LUT R0, R9, 0x80000000, R8, 0x48, !PT ;  /* 0x8000000009007812 */ /* 0x000fc800078e4808 */
[----:B------:R-:W-:Y:S01]  /*08d0*/  LOP3.LUT R0, R0, 0x7f800000, RZ, 0xfc, !PT ;  /* 0x7f80000000007812 */ /* 0x000fe200078efcff */
[----:B------:R-:W-:Y:S06]  /*08e0*/  BRA `(.L_x_12) ;  /* 0x0000000000147947 */ /* 0x000fec0003800000 */
.L_x_6:
[----:B------:R-:W-:Y:S01]  /*08f0*/  LOP3.LUT R0, R9, 0x80000000, R8, 0x48, !PT ;  /* 0x8000000009007812 */ /* 0x000fe200078e4808 */
[----:B------:R-:W-:Y:S06]  /*0900*/  BRA `(.L_x_12) ;  /* 0x00000000000c7947 */ /* 0x000fec0003800000 */
.L_x_5:
[----:B------:R-:W0:Y:S01]  /*0910*/  MUFU.RSQ R0, -QNAN ;  /* 0xffc0000000007908 */ /* 0x000e220000001400 */
[----:B------:R-:W-:Y:S05]  /*0920*/  BRA `(.L_x_12) ;  /* 0x0000000000047947 */ /* 0x000fea0003800000 */
.L_x_4:
[----:B------:R-:W-:-:S07]  /*0930*/  FADD.FTZ R0, R0, R3 ;  /* 0x0000000300007221 */ /* 0x000fce0000010000 */
.L_x_12:
[----:B------:R-:W-:Y:S05]  /*0940*/  BSYNC.RECONVERGENT B1 ;  /* 0x0000000000017941 */ /* 0x000fea0003800200 */
.L_x_2:
[----:B------:R-:W-:-:S04]  /*0950*/  IMAD.MOV.U32 R3, RZ, RZ, 0x0 ;  /* 0x00000000ff037424 */ /* 0x000fc800078e00ff */
[----:B0-----:R-:W-:Y:S05]  /*0960*/  RET.REL.NODEC R2 `(_Z18postprocessResultsPffi) ;  /* 0xfffffff402a47950 */ /* 0x001fea0003c3ffff */
.L_x_13:
[----:B------:R-:W-:-:S00]  /*0970*/  BRA `(.L_x_13) ;  /* 0xfffffffc00fc7947 */ /* 0x000fc0000383ffff */
[----:B------:R-:W-:-:S00]  /*0980*/  NOP ;  /* 0x0000000000007918 */ /* 0x000fc00000000000 */
[----:B------:R-:W-:-:S00]  /*0990*/  NOP ;  /* 0x0000000000007918 */ /* 0x000fc00000000000 */
[----:B------:R-:W-:-:S00]  /*09a0*/  NOP ;  /* 0x0000000000007918 */ /* 0x000fc00000000000 */
[----:B------:R-:W-:-:S00]  /*09b0*/  NOP ;  /* 0x0000000000007918 */ /* 0x000fc00000000000 */
[----:B------:R-:W-:-:S00]  /*09c0*/  NOP ;  /* 0x0000000000007918 */ /* 0x000fc00000000000 */
[----:B------:R-:W-:-:S00]  /*09d0*/  NOP ;  /* 0x0000000000007918 */ /* 0x000fc00000000000 */
[----:B------:R-:W-:-:S00]  /*09e0*/  NOP ;  /* 0x0000000000007918 */ /* 0x000fc00000000000 */
[----:B------:R-:W-:-:S00]  /*09f0*/  NOP ;  /* 0x0000000000007918 */ /* 0x000fc00000000000 */
.L_x_82:


//--------------------- .text._Z9reduceSumPfS_i   --------------------------
	.section	.text._Z9reduceSumPfS_i,"ax",@progbits
	.align	128
        .global         _Z9reduceSumPfS_i
        .type           _Z9reduceSumPfS_i,@function
        .size           _Z9reduceSumPfS_i,(.L_x_85 - _Z9reduceSumPfS_i)
        .other          _Z9reduceSumPfS_i,@"STO_CUDA_ENTRY STV_DEFAULT"
_Z9reduceSumPfS_i:
.text._Z9reduceSumPfS_i:
[----:B------:R-:W-:Y:S01]  /*0000*/  LDC R1, c[0x0][0x37c] ;  /* 0x0000df00ff017b82 */ /* 0x000fe20000000800 */
[----:B------:R-:W0:Y:S01]  /*0010*/  S2R R6, SR_TID.X ;  /* 0x0000000000067919 */ /* 0x000e220000002100 */
[----:B------:R-:W0:Y:S01]  /*0020*/  LDCU UR8, c[0x0][0x360] ;  /* 0x00006c00ff0877ac */ /* 0x000e220008000800 */
[----:B------:R-:W-:Y:S01]  /*0030*/  IMAD.MOV.U32 R4, RZ, RZ, RZ ;  /* 0x000000ffff047224 */ /* 0x000fe200078e00ff */
[----:B------:R-:W0:Y:S01]  /*0040*/  S2R R7, SR_CTAID.X ;  /* 0x0000000000077919 */ /* 0x000e220000002500 */
[----:B------:R-:W1:Y:S01]  /*0050*/  LDCU UR4, c[0x0][0x390] ;  /* 0x00007200ff0477ac */ /* 0x000e620008000800 */
[----:B------:R-:W2:Y:S01]  /*0060*/  LDCU.64 UR6, c[0x0][0x358] ;  /* 0x00006b00ff0677ac */ /* 0x000ea20008000a00 */
[----:B0-----:R-:W-:-:S05]  /*0070*/  IMAD R5, R7, UR8, R6 ;  /* 0x0000000807057c24 */ /* 0x001fca000f8e0206 */
[----:B-1----:R-:W-:-:S13]  /*0080*/  ISETP.GE.AND P0, PT, R5, UR4, PT ;  /* 0x0000000405007c0c */ /* 0x002fda000bf06270 */
[----:B------:R-:W0:Y:S02]  /*0090*/  @!P0 LDC.64 R2, c[0x0][0x380] ;  /* 0x0000e000ff028b82 */ /* 0x000e240000000a00 */
[----:B0-----:R-:W-:-:S05]  /*00a0*/  @!P0 IMAD.WIDE R2, R5, 0x4, R2 ;  /* 0x0000000405028825 */ /* 0x001fca00078e0202 */
[----:B--2---:R-:W2:Y:S01]  /*00b0*/  @!P0 LDG.E R4, desc[UR6][R2.64] ;  /* 0x0000000602048981 */ /* 0x004ea2000c1e1900 */
[----:B------:R-:W0:Y:S01]  /*00c0*/  S2UR UR5, SR_CgaCtaId ;  /* 0x00000000000579c3 */ /* 0x000e220000008800 */
[----:B------:R-:W-:Y:S01]  /*00d0*/  IMAD.U32 R0, RZ, RZ, UR8 ;  /* 0x00000008ff007e24 */ /* 0x000fe2000f8e00ff */
[----:B------:R-:W-:Y:S01]  /*00e0*/  UMOV UR4, 0x400 ;  /* 0x0000040000047882 */ /* 0x000fe20000000000 */
[----:B------:R-:W-:-:S03]  /*00f0*/  ISETP.NE.AND P0, PT, R6, RZ, PT ;  /* 0x000000ff0600720c */ /* 0x000fc60003f05270 */
[----:B------:R-:W-:Y:S01]  /*0100*/  ISETP.GE.U32.AND P1, PT, R0, 0x2, PT ;  /* 0x000000020000780c */ /* 0x000fe20003f26070 */
[----:B0-----:R-:W-:-:S06]  /*0110*/  ULEA UR4, UR5, UR4, 0x18 ;  /* 0x0000000405047291 */ /* 0x001fcc000f8ec0ff */
[----:B------:R-:W-:-:S05]  /*0120*/  LEA R5, R6, UR4, 0x2 ;  /* 0x0000000406057c11 */ /* 0x000fca000f8e10ff */
[----:B--2---:R0:W-:Y:S01]  /*0130*/  STS [R5], R4 ;  /* 0x0000000405007388 */ /* 0x0041e20000000800 */
[----:B------:R-:W-:Y:S06]  /*0140*/  BAR.SYNC.DEFER_BLOCKING 0x0 ;  /* 0x0000000000007b1d */ /* 0x000fec0000010000 */
[----:B------:R-:W-:Y:S05]  /*0150*/  @!P1 BRA `(.L_x_14) ;  /* 0x00000000002c9947 */ /* 0x000fea0003800000 */
.L_x_15:
[----:B------:R-:W-:-:S04]  /*0160*/  SHF.R.U32.HI R8, RZ, 0x1, R0 ;  /* 0x00000001ff087819 */ /* 0x000fc80000011600 */
[----:B------:R-:W-:-:S13]  /*0170*/  ISETP.GE.U32.AND P1, PT, R6, R8, PT ;  /* 0x000000080600720c */ /* 0x000fda0003f26070 */
[----:B------:R-:W-:Y:S01]  /*0180*/  @!P1 LEA R2, R8, R5, 0x2 ;  /* 0x0000000508029211 */ /* 0x000fe200078e10ff */
[----:B------:R-:W-:Y:S05]  /*0190*/  @!P1 LDS R3, [R5] ;  /* 0x0000000005039984 */ /* 0x000fea0000000800 */
[----:B------:R-:W0:Y:S02]  /*01a0*/  @!P1 LDS R2, [R2] ;  /* 0x0000000002029984 */ /* 0x000e240000000800 */
[----:B0-----:R-:W-:-:S05]  /*01b0*/  @!P1 FADD R4, R2, R3 ;  /* 0x0000000302049221 */ /* 0x001fca0000000000 */
[----:B------:R1:W-:Y:S01]  /*01c0*/  @!P1 STS [R5], R4 ;  /* 0x0000000405009388 */ /* 0x0003e20000000800 */
[----:B------:R-:W-:Y:S01]  /*01d0*/  BAR.SYNC.DEFER_BLOCKING 0x0 ;  /* 0x0000000000007b1d */ /* 0x000fe20000010000 */
[----:B------:R-:W-:Y:S01]  /*01e0*/  ISETP.GT.U32.AND P1, PT, R0, 0x3, PT ;  /* 0x000000030000780c */ /* 0x000fe20003f24070 */
[----:B------:R-:W-:-:S12]  /*01f0*/  IMAD.MOV.U32 R0, RZ, RZ, R8 ;  /* 0x000000ffff007224 */ /* 0x000fd800078e0008 */
[----:B-1----:R-:W-:Y:S05]  /*0200*/  @P1 BRA `(.L_x_15) ;  /* 0xfffffffc00d41947 */ /* 0x002fea000383ffff */
.L_x_14:
[----:B------:R-:W-:Y:S05]  /*0210*/  @P0 EXIT ;  /* 0x000000000000094d */ /* 0x000fea0003800000 */
[----:B------:R-:W1:Y:S01]  /*0220*/  S2UR UR5, SR_CgaCtaId ;  /* 0x00000000000579c3 */ /* 0x000e620000008800 */
[----:B------:R-:W-:-:S07]  /*0230*/  UMOV UR4, 0x400 ;  /* 0x0000040000047882 */ /* 0x000fce0000000000 */
[----:B------:R-:W2:Y:S01]  /*0240*/  LDC.64 R2, c[0x0][0x388] ;  /* 0x0000e200ff027b82 */ /* 0x000ea20000000a00 */
[----:B-1----:R-:W-:Y:S01]  /*0250*/  ULEA UR4, UR5, UR4, 0x18 ;  /* 0x0000000405047291 */ /* 0x002fe2000f8ec0ff */
[----:B--2---:R-:W-:-:S08]  /*0260*/  IMAD.WIDE.U32 R2, R7, 0x4, R2 ;  /* 0x0000000407027825 */ /* 0x004fd000078e0002 */
[----:B0-----:R-:W0:Y:S04]  /*0270*/  LDS R5, [UR4] ;  /* 0x00000004ff057984 */ /* 0x001e280008000800 */
[----:B0-----:R-:W-:Y:S01]  /*0280*/  STG.E desc[UR6][R2.64], R5 ;  /* 0x0000000502007986 */ /* 0x001fe2000c101906 */
[----:B------:R-:W-:Y:S05]  /*0290*/  EXIT ;  /* 0x000000000000794d */ /* 0x000fea0003800000 */
.L_x_16:
        /* <DEDUP_REMOVED lines=14> */
.L_x_85:


//--------------------- .text._Z25computeIntensiveOperationPfS_S_i --------------------------
	.section	.text._Z25computeIntensiveOperationPfS_S_i,"ax",@progbits
	.align	128
        .global         _Z25computeIntensiveOperationPfS_S_i
        .type           _Z25computeIntensiveOperationPfS_S_i,@function
        .size           _Z25computeIntensiveOperationPfS_S_i,(.L_x_86 - _Z25computeIntensiveOperationPfS_S_i)
        .other          _Z25computeIntensiveOperationPfS_S_i,@"STO_CUDA_ENTRY STV_DEFAULT"
_Z25computeIntensiveOperationPfS_S_i:
.text._Z25computeIntensiveOperationPfS_S_i:
        /* <DEDUP_REMOVED lines=10> */
[----:B------:R-:W2:Y:S01]  /*00a0*/  LDC.64 R8, c[0x0][0x388] ;  /* 0x0000e200ff087b82 */ /* 0x000ea20000000a00 */
[----:B0-----:R-:W-:-:S06]  /*00b0*/  IMAD.WIDE R4, R2, 0x4, R4 ;  /* 0x0000000402047825 */ /* 0x001fcc00078e0204 */
[----:B-1----:R-:W3:Y:S01]  /*00c0*/  LDG.E R4, desc[UR6][R4.64] ;  /* 0x0000000604047981 */ /* 0x002ee2000c1e1900 */
[----:B--2---:R-:W-:-:S05]  /*00d0*/  IMAD.WIDE R8, R2, 0x4, R8 ;  /* 0x0000000402087825 */ /* 0x004fca00078e0208 */
[----:B------:R-:W3:Y:S01]  /*00e0*/  LDG.E R7, desc[UR6][R8.64] ;  /* 0x0000000608077981 */ /* 0x000ee2000c1e1900 */
[----:B------:R-:W-:Y:S01]  /*00f0*/  BSSY.RECONVERGENT B0, `(.L_x_17) ;  /* 0x0000069000007945 */ /* 0x000fe20003800200 */
[----:B---3--:R-:W-:-:S04]  /*0100*/  FMUL R7, R4, R7 ;  /* 0x0000000704077220 */ /* 0x008fc80000400000 */
[----:B------:R-:W-:-:S06]  /*0110*/  FMUL R0, R7, 0.63661974668502807617 ;  /* 0x3f22f98307007820 */ /* 0x000fcc0000400000 */
[----:B------:R-:W0:Y:S01]  /*0120*/  F2I.NTZ R0, R0 ;  /* 0x0000000000007305 */ /* 0x000e220000203100 */
[----:B------:R-:W-:Y:S02]  /*0130*/  FSETP.GE.AND P0, PT, |R7|, 105615, PT ;  /* 0x47ce47800700780b */ /* 0x000fe40003f06200 */
[----:B0-----:R-:W-:-:S05]  /*0140*/  I2FP.F32.S32 R6, R0 ;  /* 0x0000000000067245 */ /* 0x001fca0000201400 */
[----:B------:R-:W-:-:S04]  /*0150*/  FFMA R3, R6, -1.5707962512969970703, R7 ;  /* 0xbfc90fda06037823 */ /* 0x000fc80000000007 */
[----:B------:R-:W-:-:S04]  /*0160*/  FFMA R3, R6, -7.5497894158615963534e-08, R3 ;  /* 0xb3a2216806037823 */ /* 0x000fc80000000003 */
[----:B------:R-:W-:Y:S01]  /*0170*/  FFMA R15, R6, -5.3903029534742383927e-15, R3 ;  /* 0xa7c234c5060f7823 */ /* 0x000fe20000000003 */
[----:B------:R-:W-:Y:S06]  /*0180*/  @!P0 BRA `(.L_x_18) ;  /* 0x00000004007c8947 */ /* 0x000fec0003800000 */
[----:B------:R-:W-:-:S13]  /*0190*/  FSETP.NEU.AND P0, PT, |R7|, +INF , PT ;  /* 0x7f8000000700780b */ /* 0x000fda0003f0d200 */
[----:B------:R-:W-:Y:S01]  /*01a0*/  @!P0 FMUL R15, RZ, R7 ;  /* 0x00000007ff0f8220 */ /* 0x000fe20000400000 */
[----:B------:R-:W-:Y:S01]  /*01b0*/  @!P0 IMAD.MOV.U32 R0, RZ, RZ, RZ ;  /* 0x000000ffff008224 */ /* 0x000fe200078e00ff */
[----:B------:R-:W-:Y:S06]  /*01c0*/  @!P0 BRA `(.L_x_18) ;  /* 0x00000004006c8947 */ /* 0x000fec0003800000 */
[----:B------:R-:W-:Y:S01]  /*01d0*/  IMAD.SHL.U32 R0, R7, 0x100, RZ ;  /* 0x0000010007007824 */ /* 0x000fe200078e00ff */
[----:B------:R-:W0:Y:S01]  /*01e0*/  LDCU.64 UR8, c[0x4][URZ] ;  /* 0x01000000ff0877ac */ /* 0x000e220008000a00 */
[----:B------:R-:W-:Y:S02]  /*01f0*/  IMAD.MOV.U32 R15, RZ, RZ, RZ ;  /* 0x000000ffff0f7224 */ /* 0x000fe400078e00ff */
[----:B------:R-:W-:Y:S01]  /*0200*/  IMAD.MOV.U32 R16, RZ, RZ, RZ ;  /* 0x000000ffff107224 */ /* 0x000fe200078e00ff */
[----:B------:R-:W-:Y:S01]  /*0210*/  LOP3.LUT R0, R0, 0x80000000, RZ, 0xfc, !PT ;  /* 0x8000000000007812 */ /* 0x000fe200078efcff */
[----:B------:R-:W-:Y:S01]  /*0220*/  UMOV UR5, URZ ;  /* 0x000000ff00057c82 */ /* 0x000fe20008000000 */
[----:B------:R-:W-:-:S05]  /*0230*/  UMOV UR4, URZ ;  /* 0x000000ff00047c82 */ /* 0x000fca0008000000 */
.L_x_19:
[----:B0-----:R-:W-:Y:S02]  /*0240*/  IMAD.U32 R8, RZ, RZ, UR8 ;  /* 0x00000008ff087e24 */ /* 0x001fe4000f8e00ff */
[----:B------:R-:W-:-:S05]  /*0250*/  IMAD.U32 R9, RZ, RZ, UR9 ;  /* 0x00000009ff097e24 */ /* 0x000fca000f8e00ff */
[----:B------:R-:W2:Y:S01]  /*0260*/  LDG.E.CONSTANT R5, desc[UR6][R8.64] ;  /* 0x0000000608057981 */ /* 0x000ea2000c1e9900 */
[----:B------:R-:W-:Y:S01]  /*0270*/  UIADD3 UR4, UPT, UPT, UR4, 0x1, URZ ;  /* 0x0000000104047890 */ /* 0x000fe2000fffe0ff */
[C---:B------:R-:W-:Y:S01]  /*0280*/  ISETP.EQ.AND P0, PT, R16.reuse, RZ, PT ;  /* 0x000000ff1000720c */ /* 0x040fe20003f02270 */
[----:B------:R-:W-:Y:S01]  /*0290*/  UIADD3 UR8, UP1, UPT, UR8, 0x4, URZ ;  /* 0x0000000408087890 */ /* 0x000fe2000ff3e0ff */
[C---:B------:R-:W-:Y:S01]  /*02a0*/  ISETP.EQ.AND P1, PT, R16.reuse, 0x4, PT ;  /* 0x000000041000780c */ /* 0x040fe20003f22270 */
[----:B------:R-:W-:Y:S01]  /*02b0*/  UISETP.NE.AND UP0, UPT, UR4, 0x6, UPT ;  /* 0x000000060400788c */ /* 0x000fe2000bf05270 */
[C---:B------:R-:W-:Y:S01]  /*02c0*/  ISETP.EQ.AND P2, PT, R16.reuse, 0x8, PT ;  /* 0x000000081000780c */ /* 0x040fe20003f42270 */
[----:B------:R-:W-:Y:S01]  /*02d0*/  UIADD3.X UR9, UPT, UPT, URZ, UR9, URZ, UP1, !UPT ;  /* 0x00000009ff097290 */ /* 0x000fe20008ffe4ff */
[C---:B------:R-:W-:Y:S02]  /*02e0*/  ISETP.EQ.AND P3, PT, R16.reuse, 0xc, PT ;  /* 0x0000000c1000780c */ /* 0x040fe40003f62270 */
[----:B------:R-:W-:-:S02]  /*02f0*/  ISETP.EQ.AND P4, PT, R16, 0x10, PT ;  /* 0x000000101000780c */ /* 0x000fc40003f82270 */
[C---:B------:R-:W-:Y:S01]  /*0300*/  ISETP.EQ.AND P5, PT, R16.reuse, 0x14, PT ;  /* 0x000000141000780c */ /* 0x040fe20003fa2270 */
[----:B------:R-:W-:Y:S02]  /*0310*/  VIADD R16, R16, 0x4 ;  /* 0x0000000410107836 */ /* 0x000fe40000000000 */
[----:B--2---:R-:W-:-:S03]  /*0320*/  IMAD.WIDE.U32 R4, R5, R0, RZ ;  /* 0x0000000005047225 */ /* 0x004fc600078e00ff */
[----:B------:R-:W-:-:S04]  /*0330*/  IADD3 R3, P6, PT, R4, R15, RZ ;  /* 0x0000000f04037210 */ /* 0x000fc80007fde0ff */
[----:B------:R-:W-:Y:S01]  /*0340*/  IADD3.X R15, PT, PT, R5, UR5, RZ, P6, !PT ;  /* 0x00000005050f7c10 */ /* 0x000fe2000b7fe4ff */
[--C-:B------:R-:W-:Y:S01]  /*0350*/  @P0 IMAD.MOV.U32 R6, RZ, RZ, R3.reuse ;  /* 0x000000ffff060224 */ /* 0x100fe200078e0003 */
[----:B------:R-:W-:Y:S01]  /*0360*/  @P1 MOV R14, R3 ;  /* 0x00000003000e1202 */ /* 0x000fe20000000f00 */
[--C-:B------:R-:W-:Y:S02]  /*0370*/  @P2 IMAD.MOV.U32 R13, RZ, RZ, R3.reuse ;  /* 0x000000ffff0d2224 */ /* 0x100fe400078e0003 */
[--C-:B------:R-:W-:Y:S02]  /*0380*/  @P3 IMAD.MOV.U32 R12, RZ, RZ, R3.reuse ;  /* 0x000000ffff0c3224 */ /* 0x100fe400078e0003 */
[--C-:B------:R-:W-:Y:S02]  /*0390*/  @P4 IMAD.MOV.U32 R11, RZ, RZ, R3.reuse ;  /* 0x000000ffff0b4224 */ /* 0x100fe400078e0003 */
[----:B------:R-:W-:Y:S01]  /*03a0*/  @P5 IMAD.MOV.U32 R10, RZ, RZ, R3 ;  /* 0x000000ffff0a5224 */ /* 0x000fe200078e0003 */
[----:B------:R-:W-:Y:S06]  /*03b0*/  BRA.U UP0, `(.L_x_19) ;  /* 0xfffffffd00a07547 */ /* 0x000fec000b83ffff */
[----:B------:R-:W-:Y:S01]  /*03c0*/  SHF.R.U32.HI R0, RZ, 0x17, R7 ;  /* 0x00000017ff007819 */ /* 0x000fe20000011607 */
[----:B------:R-:W-:Y:S03]  /*03d0*/  BSSY.RECONVERGENT B1, `(.L_x_20) ;  /* 0x0000028000017945 */ /* 0x000fe60003800200 */
[C---:B------:R-:W-:Y:S02]  /*03e0*/  LOP3.LUT R3, R0.reuse, 0xe0, RZ, 0xc0, !PT ;  /* 0x000000e000037812 */ /* 0x040fe400078ec0ff */
[----:B------:R-:W-:-:S03]  /*03f0*/  LOP3.LUT P6, RZ, R0, 0x1f, RZ, 0xc0, !PT ;  /* 0x0000001f00ff7812 */ /* 0x000fc600078cc0ff */
[----:B------:R-:W-:-:S05]  /*0400*/  VIADD R3, R3, 0xffffff80 ;  /* 0xffffff8003037836 */ /* 0x000fca0000000000 */
[----:B------:R-:W-:-:S05]  /*0410*/  SHF.R.U32.HI R3, RZ, 0x5, R3 ;  /* 0x00000005ff037819 */ /* 0x000fca0000011603 */
[----:B------:R-:W-:-:S05]  /*0420*/  IMAD.U32 R8, R3, -0x4, RZ ;  /* 0xfffffffc03087824 */ /* 0x000fca00078e00ff */
[C---:B------:R-:W-:Y:S02]  /*0430*/  ISETP.EQ.AND P3, PT, R8.reuse, -0x18, PT ;  /* 0xffffffe80800780c */ /* 0x040fe40003f62270 */
[C---:B------:R-:W-:Y:S02]  /*0440*/  ISETP.EQ.AND P4, PT, R8.reuse, -0x14, PT ;  /* 0xffffffec0800780c */ /* 0x040fe40003f82270 */
[C---:B------:R-:W-:Y:S02]  /*0450*/  ISETP.EQ.AND P2, PT, R8.reuse, -0x10, PT ;  /* 0xfffffff00800780c */ /* 0x040fe40003f42270 */
[C---:B------:R-:W-:Y:S02]  /*0460*/  ISETP.EQ.AND P1, PT, R8.reuse, -0xc, PT ;  /* 0xfffffff40800780c */ /* 0x040fe40003f22270 */
[C---:B------:R-:W-:Y:S02]  /*0470*/  ISETP.EQ.AND P0, PT, R8.reuse, -0x8, PT ;  /* 0xfffffff80800780c */ /* 0x040fe40003f02270 */
[----:B------:R-:W-:-:S03]  /*0480*/  ISETP.EQ.AND P5, PT, R8, RZ, PT ;  /* 0x000000ff0800720c */ /* 0x000fc60003fa2270 */
[----:B------:R-:W-:Y:S02]  /*0490*/  @P3 MOV R3, R6 ;  /* 0x0000000600033202 */ /* 0x000fe40000000f00 */
[C---:B------:R-:W-:Y:S01]  /*04a0*/  ISETP.EQ.AND P3, PT, R8.reuse, -0x4, PT ;  /* 0xfffffffc0800780c */ /* 0x040fe20003f62270 */
[----:B------:R-:W-:Y:S02]  /*04b0*/  @P4 IMAD.MOV.U32 R4, RZ, RZ, R6 ;  /* 0x000000ffff044224 */ /* 0x000fe400078e0006 */
[--C-:B------:R-:W-:Y:S01]  /*04c0*/  @P4 IMAD.MOV.U32 R3, RZ, RZ, R14.reuse ;  /* 0x000000ffff034224 */ /* 0x100fe200078e000e */
[----:B------:R-:W-:Y:S01]  /*04d0*/  ISETP.EQ.AND P4, PT, R8, 0x4, PT ;  /* 0x000000040800780c */ /* 0x000fe20003f82270 */
[----:B------:R-:W-:Y:S02]  /*04e0*/  @P2 IMAD.MOV.U32 R4, RZ, RZ, R14 ;  /* 0x000000ffff042224 */ /* 0x000fe400078e000e */
[--C-:B------:R-:W-:Y:S02]  /*04f0*/  @P2 IMAD.MOV.U32 R3, RZ, RZ, R13.reuse ;  /* 0x000000ffff032224 */ /* 0x100fe400078e000d */
[----:B------:R-:W-:-:S02]  /*0500*/  @P1 IMAD.MOV.U32 R4, RZ, RZ, R13 ;  /* 0x000000ffff041224 */ /* 0x000fc400078e000d */
[--C-:B------:R-:W-:Y:S01]  /*0510*/  @P1 IMAD.MOV.U32 R3, RZ, RZ, R12.reuse ;  /* 0x000000ffff031224 */ /* 0x100fe200078e000c */
[----:B------:R-:W-:Y:S01]  /*0520*/  @P0 MOV R3, R11 ;  /* 0x0000000b00030202 */ /* 0x000fe20000000f00 */
[----:B------:R-:W-:Y:S02]  /*0530*/  @P0 IMAD.MOV.U32 R4, RZ, RZ, R12 ;  /* 0x000000ffff040224 */ /* 0x000fe400078e000c */
[----:B------:R-:W-:Y:S02]  /*0540*/  @P3 IMAD.MOV.U32 R4, RZ, RZ, R11 ;  /* 0x000000ffff043224 */ /* 0x000fe400078e000b */
[--C-:B------:R-:W-:Y:S02]  /*0550*/  @P3 IMAD.MOV.U32 R3, RZ, RZ, R10.reuse ;  /* 0x000000ffff033224 */ /* 0x100fe400078e000a */
[----:B------:R-:W-:Y:S02]  /*0560*/  @P5 IMAD.MOV.U32 R4, RZ, RZ, R10 ;  /* 0x000000ffff045224 */ /* 0x000fe400078e000a */
[----:B------:R-:W-:-:S02]  /*0570*/  @P5 IMAD.MOV.U32 R3, RZ, RZ, R15 ;  /* 0x000000ffff035224 */ /* 0x000fc400078e000f */
[----:B------:R-:W-:Y:S01]  /*0580*/  @P4 IMAD.MOV.U32 R4, RZ, RZ, R15 ;  /* 0x000000ffff044224 */ /* 0x000fe200078e000f */
[----:B------:R-:W-:Y:S06]  /*0590*/  @!P6 BRA `(.L_x_21) ;  /* 0x00000000002ce947 */ /* 0x000fec0003800000 */
[----:B------:R-:W-:Y:S01]  /*05a0*/  @P2 IMAD.MOV.U32 R5, RZ, RZ, R6 ;  /* 0x000000ffff052224 */ /* 0x000fe200078e0006 */
[----:B------:R-:W-:Y:S01]  /*05b0*/  LOP3.LUT R0, R0, 0x1f, RZ, 0xc0, !PT ;  /* 0x0000001f00007812 */ /* 0x000fe200078ec0ff */
[----:B------:R-:W-:Y:S01]  /*05c0*/  @P1 IMAD.MOV.U32 R5, RZ, RZ, R14 ;  /* 0x000000ffff051224 */ /* 0x000fe200078e000e */
[----:B------:R-:W-:Y:S01]  /*05d0*/  @P0 MOV R5, R13 ;  /* 0x0000000d00050202 */ /* 0x000fe20000000f00 */
[----:B------:R-:W-:Y:S01]  /*05e0*/  @P3 IMAD.MOV.U32 R5, RZ, RZ, R12 ;  /* 0x000000ffff053224 */ /* 0x000fe200078e000c */
[----:B------:R-:W-:Y:S01]  /*05f0*/  ISETP.EQ.AND P0, PT, R8, 0x8, PT ;  /* 0x000000080800780c */ /* 0x000fe20003f02270 */
[----:B------:R-:W-:Y:S01]  /*0600*/  @P5 IMAD.MOV.U32 R5, RZ, RZ, R11 ;  /* 0x000000ffff055224 */ /* 0x000fe200078e000b */
[----:B------:R-:W-:Y:S01]  /*0610*/  SHF.L.W.U32.HI R3, R4, R0, R3 ;  /* 0x0000000004037219 */ /* 0x000fe20000010e03 */
[----:B------:R-:W-:-:S10]  /*0620*/  @P4 IMAD.MOV.U32 R5, RZ, RZ, R10 ;  /* 0x000000ffff054224 */ /* 0x000fd400078e000a */
[----:B------:R-:W-:-:S05]  /*0630*/  @P0 IMAD.MOV.U32 R5, RZ, RZ, R15 ;  /* 0x000000ffff050224 */ /* 0x000fca00078e000f */
[----:B------:R-:W-:-:S07]  /*0640*/  SHF.L.W.U32.HI R4, R5, R0, R4 ;  /* 0x0000000005047219 */ /* 0x000fce0000010e04 */
.L_x_21:
[----:B------:R-:W-:Y:S05]  /*0650*/  BSYNC.RECONVERGENT B1 ;  /* 0x0000000000017941 */ /* 0x000fea0003800200 */
.L_x_20:
[C---:B------:R-:W-:Y:S01]  /*0660*/  SHF.L.W.U32.HI R15, R4.reuse, 0x2, R3 ;  /* 0x00000002040f7819 */ /* 0x040fe20000010e03 */
[----:B------:R-:W-:Y:S01]  /*0670*/  IMAD.SHL.U32 R4, R4, 0x4, RZ ;  /* 0x0000000404047824 */ /* 0x000fe200078e00ff */
[----:B------:R-:W-:Y:S01]  /*0680*/  UMOV UR4, 0x54442d19 ;  /* 0x54442d1900047882 */ /* 0x000fe20000000000 */
[----:B------:R-:W-:Y:S01]  /*0690*/  UMOV UR5, 0x3bf921fb ;  /* 0x3bf921fb00057882 */ /* 0x000fe20000000000 */
[----:B------:R-:W-:Y:S02]  /*06a0*/  SHF.R.S32.HI R0, RZ, 0x1f, R15 ;  /* 0x0000001fff007819 */ /* 0x000fe4000001140f */
[----:B------:R-:W-:Y:S02]  /*06b0*/  ISETP.GE.AND P0, PT, R7, RZ, PT ;  /* 0x000000ff0700720c */ /* 0x000fe40003f06270 */
[C---:B------:R-:W-:Y:S02]  /*06c0*/  LOP3.LUT R8, R0.reuse, R4, RZ, 0x3c, !PT ;  /* 0x0000000400087212 */ /* 0x040fe400078e3cff */
[----:B------:R-:W-:-:S02]  /*06d0*/  LOP3.LUT R9, R0, R15, RZ, 0x3c, !PT ;  /* 0x0000000f00097212 */ /* 0x000fc400078e3cff */
[----:B------:R-:W-:Y:S02]  /*06e0*/  SHF.R.U32.HI R0, RZ, 0x1e, R3 ;  /* 0x0000001eff007819 */ /* 0x000fe40000011603 */
[----:B------:R-:W0:Y:S01]  /*06f0*/  I2F.F64.S64 R4, R8 ;  /* 0x0000000800047312 */ /* 0x000e220000301c00 */
[C---:B------:R-:W-:Y:S02]  /*0700*/  LOP3.LUT R3, R15.reuse, R7, RZ, 0x3c, !PT ;  /* 0x000000070f037212 */ /* 0x040fe400078e3cff */
[----:B------:R-:W-:Y:S02]  /*0710*/  LEA.HI R0, R15, R0, RZ, 0x1 ;  /* 0x000000000f007211 */ /* 0x000fe400078f08ff */
[----:B------:R-:W-:-:S03]  /*0720*/  ISETP.GE.AND P1, PT, R3, RZ, PT ;  /* 0x000000ff0300720c */ /* 0x000fc60003f26270 */
[----:B------:R-:W-:-:S04]  /*0730*/  IMAD.MOV R3, RZ, RZ, -R0 ;  /* 0x000000ffff037224 */ /* 0x000fc800078e0a00 */
[----:B------:R-:W-:Y:S01]  /*0740*/  @!P0 IMAD.MOV.U32 R0, RZ, RZ, R3 ;  /* 0x000000ffff008224 */ /* 0x000fe200078e0003 */
[----:B0-----:R-:W-:-:S10]  /*0750*/  DMUL R4, R4, UR4 ;  /* 0x0000000404047c28 */ /* 0x001fd40008000000 */
[----:B------:R-:W0:Y:S02]  /*0760*/  F2F.F32.F64 R4, R4 ;  /* 0x0000000400047310 */ /* 0x000e240000301000 */
[----:B0-----:R-:W-:-:S07]  /*0770*/  FSEL R15, -R4, R4, !P1 ;  /* 0x00000004040f7208 */ /* 0x001fce0004800100 */
.L_x_18:
[----:B------:R-:W-:Y:S05]  /*0780*/  BSYNC.RECONVERGENT B0 ;  /* 0x0000000000007941 */ /* 0x000fea0003800200 */
.L_x_17:
[----:B------:R-:W-:Y:S01]  /*0790*/  MOV R5, 0x37cbac00 ;  /* 0x37cbac0000057802 */ /* 0x000fe20000000f00 */
[----:B------:R-:W-:Y:S01]  /*07a0*/  FMUL R8, R15, R15 ;  /* 0x0000000f0f087220 */ /* 0x000fe20000400000 */
[C---:B------:R-:W-:Y:S01]  /*07b0*/  LOP3.LUT R3, R0.reuse, 0x1, RZ, 0xc0, !PT ;  /* 0x0000000100037812 */ /* 0x040fe200078ec0ff */
[----:B------:R-:W-:Y:S01]  /*07c0*/  IMAD.MOV.U32 R4, RZ, RZ, 0x3d2aaabb ;  /* 0x3d2aaabbff047424 */ /* 0x000fe200078e00ff */
[----:B------:R-:W-:Y:S01]  /*07d0*/  LOP3.LUT P1, RZ, R0, 0x2, RZ, 0xc0, !PT ;  /* 0x0000000200ff7812 */ /* 0x000fe2000782c0ff */
[----:B------:R-:W-:Y:S01]  /*07e0*/  FFMA R9, R8, R5, -0.0013887860113754868507 ;  /* 0xbab607ed08097423 */ /* 0x000fe20000000005 */
[----:B------:R-:W-:Y:S01]  /*07f0*/  ISETP.NE.U32.AND P0, PT, R3, 0x1, PT ;  /* 0x000000010300780c */ /* 0x000fe20003f05070 */
[----:B------:R-:W-:Y:S01]  /*0800*/  IMAD.MOV.U32 R3, RZ, RZ, 0x3effffff ;  /* 0x3effffffff037424 */ /* 0x000fe200078e00ff */
[----:B------:R-:W-:Y:S02]  /*0810*/  BSSY.RECONVERGENT B0, `(.L_x_22) ;  /* 0x0000075000007945 */ /* 0x000fe40003800200 */
[----:B------:R-:W-:-:S02]  /*0820*/  FSEL R9, R9, -0.00019574658654164522886, !P0 ;  /* 0xb94d415309097808 */ /* 0x000fc40004000000 */
[----:B------:R-:W-:Y:S02]  /*0830*/  FSEL R17, R4, 0.0083327032625675201416, !P0 ;  /* 0x3c0885e404117808 */ /* 0x000fe40004000000 */
[----:B------:R-:W-:Y:S02]  /*0840*/  FSEL R0, R15, 1, P0 ;  /* 0x3f8000000f007808 */ /* 0x000fe40000000000 */
[----:B------:R-:W-:Y:S01]  /*0850*/  FSEL R16, -R3, -0.16666662693023681641, !P0 ;  /* 0xbe2aaaa803107808 */ /* 0x000fe20004000100 */
[C---:B------:R-:W-:Y:S02]  /*0860*/  FFMA R17, R8.reuse, R9, R17 ;  /* 0x0000000908117223 */ /* 0x040fe40000000011 */
[C---:B------:R-:W-:Y:S02]  /*0870*/  FFMA R9, R8.reuse, R0, RZ ;  /* 0x0000000008097223 */ /* 0x040fe400000000ff */
[----:B------:R-:W-:-:S04]  /*0880*/  FFMA R16, R8, R17, R16 ;  /* 0x0000001108107223 */ /* 0x000fc80000000010 */
[----:B------:R-:W-:-:S04]  /*0890*/  FFMA R0, R9, R16, R0 ;  /* 0x0000001009007223 */ /* 0x000fc80000000000 */
[----:B------:R-:W-:-:S04]  /*08a0*/  @P1 FADD R0, RZ, -R0 ;  /* 0x80000000ff001221 */ /* 0x000fc80000000000 */
[----:B------:R-:W-:-:S04]  /*08b0*/  FMUL R0, R0, 0.0099999997764825820923 ;  /* 0x3c23d70a00007820 */ /* 0x000fc80000400000 */
[----:B------:R-:W-:-:S04]  /*08c0*/  FFMA R7, R7, 0.99000000953674316406, R0 ;  /* 0x3f7d70a407077823 */ /* 0x000fc80000000000 */
[C---:B------:R-:W-:Y:S01]  /*08d0*/  FMUL R0, R7.reuse, 0.63661974668502807617 ;  /* 0x3f22f98307007820 */ /* 0x040fe20000400000 */
[----:B------:R-:W-:-:S05]  /*08e0*/  FSETP.GE.AND P0, PT, |R7|, 105615, PT ;  /* 0x47ce47800700780b */ /* 0x000fca0003f06200 */
[----:B------:R-:W0:Y:S02]  /*08f0*/  F2I.NTZ R0, R0 ;  /* 0x0000000000007305 */ /* 0x000e240000203100 */
[----:B0-----:R-:W-:-:S05]  /*0900*/  I2FP.F32.S32 R8, R0 ;  /* 0x0000000000087245 */ /* 0x001fca0000201400 */
[----:B------:R-:W-:-:S04]  /*0910*/  FFMA R9, R8, -1.5707962512969970703, R7 ;  /* 0xbfc90fda08097823 */ /* 0x000fc80000000007 */
[----:B------:R-:W-:-:S04]  /*0920*/  FFMA R9, R8, -7.5497894158615963534e-08, R9 ;  /* 0xb3a2216808097823 */ /* 0x000fc80000000009 */
[----:B------:R-:W-:Y:S01]  /*0930*/  FFMA R8, R8, -5.3903029534742383927e-15, R9 ;  /* 0xa7c234c508087823 */ /* 0x000fe20000000009 */
[----:B------:R-:W-:Y:S06]  /*0940*/  @!P0 BRA `(.L_x_23) ;  /* 0x0000000400848947 */ /* 0x000fec0003800000 */
[----:B------:R-:W-:-:S13]  /*0950*/  FSETP.NEU.AND P0, PT, |R7|, +INF , PT ;  /* 0x7f8000000700780b */ /* 0x000fda0003f0d200 */
[----:B------:R-:W-:Y:S05]  /*0960*/  @!P0 BRA `(.L_x_24) ;  /* 0x0000000400748947 */ /* 0x000fea0003800000 */
[----:B------:R-:W-:Y:S01]  /*0970*/  IMAD.SHL.U32 R8, R7, 0x100, RZ ;  /* 0x0000010007087824 */ /* 0x000fe200078e00ff */
[----:B------:R-:W0:Y:S01]  /*0980*/  LDCU.64 UR8, c[0x4][URZ] ;  /* 0x01000000ff0877ac */ /* 0x000e220008000a00 */
[----:B------:R-:W-:Y:S02]  /*0990*/  IMAD.MOV.U32 R0, RZ, RZ, RZ ;  /* 0x000000ffff007224 */ /* 0x000fe400078e00ff */
[----:B------:R-:W-:Y:S01]  /*09a0*/  IMAD.MOV.U32 R18, RZ, RZ, RZ ;  /* 0x000000ffff127224 */ /* 0x000fe200078e00ff */
[----:B------:R-:W-:Y:S01]  /*09b0*/  LOP3.LUT R15, R8, 0x80000000, RZ, 0xfc, !PT ;  /* 0x80000000080f7812 */ /* 0x000fe200078efcff */
[----:B------:R-:W-:Y:S01]  /*09c0*/  UMOV UR5, URZ ;  /* 0x000000ff00057c82 */ /* 0x000fe20008000000 */
[----:B------:R-:W-:-:S05]  /*09d0*/  UMOV UR4, URZ ;  /* 0x000000ff00047c82 */ /* 0x000fca0008000000 */
.L_x_25:
        /* <DEDUP_REMOVED lines=29> */
[----:B------:R-:W-:-:S04]  /*0bb0*/  SHF.R.U32.HI R9, RZ, 0x5, R9 ;  /* 0x00000005ff097819 */ /* 0x000fc80000011609 */
[----:B------:R-:W-:-:S04]  /*0bc0*/  LEA R17, -R9, RZ, 0x2 ;  /* 0x000000ff09117211 */ /* 0x000fc800078e11ff */
[C---:B------:R-:W-:Y:S02]  /*0bd0*/  ISETP.EQ.AND P3, PT, R17.reuse, -0x18, PT ;  /* 0xffffffe81100780c */ /* 0x040fe40003f62270 */
[C---:B------:R-:W-:Y:S02]  /*0be0*/  ISETP.EQ.AND P4, PT, R17.reuse, -0x14, PT ;  /* 0xffffffec1100780c */ /* 0x040fe40003f82270 */
[C---:B------:R-:W-:Y:S02]  /*0bf0*/  ISETP.EQ.AND P2, PT, R17.reuse, -0x10, PT ;  /* 0xfffffff01100780c */ /* 0x040fe40003f42270 */
[C---:B------:R-:W-:Y:S02]  /*0c00*/  ISETP.EQ.AND P1, PT, R17.reuse, -0xc, PT ;  /* 0xfffffff41100780c */ /* 0x040fe40003f22270 */
[C---:B------:R-:W-:Y:S02]  /*0c10*/  ISETP.EQ.AND P0, PT, R17.reuse, -0x8, PT ;  /* 0xfffffff81100780c */ /* 0x040fe40003f02270 */
[----:B------:R-:W-:-:S03]  /*0c20*/  ISETP.EQ.AND P5, PT, R17, RZ, PT ;  /* 0x000000ff1100720c */ /* 0x000fc60003fa2270 */
[--C-:B------:R-:W-:Y:S01]  /*0c30*/  @P3 IMAD.MOV.U32 R9, RZ, RZ, R6.reuse ;  /* 0x000000ffff093224 */ /* 0x100fe200078e0006 */
[C---:B------:R-:W-:Y:S01]  /*0c40*/  ISETP.EQ.AND P3, PT, R17.reuse, -0x4, PT ;  /* 0xfffffffc1100780c */ /* 0x040fe20003f62270 */
[----:B------:R-:W-:Y:S02]  /*0c50*/  @P4 IMAD.MOV.U32 R15, RZ, RZ, R6 ;  /* 0x000000ffff0f4224 */ /* 0x000fe400078e0006 */
[----:B------:R-:W-:Y:S01]  /*0c60*/  @P4 IMAD.MOV.U32 R9, RZ, RZ, R14 ;  /* 0x000000ffff094224 */ /* 0x000fe200078e000e */
[----:B------:R-:W-:Y:S01]  /*0c70*/  ISETP.EQ.AND P4, PT, R17, 0x4, PT ;  /* 0x000000041100780c */ /* 0x000fe20003f82270 */
[----:B------:R-:W-:Y:S02]  /*0c80*/  @P2 IMAD.MOV.U32 R9, RZ, RZ, R13 ;  /* 0x000000ffff092224 */ /* 0x000fe400078e000d */
[----:B------:R-:W-:Y:S02]  /*0c90*/  @P1 IMAD.MOV.U32 R9, RZ, RZ, R12 ;  /* 0x000000ffff091224 */ /* 0x000fe400078e000c */
[----:B------:R-:W-:-:S02]  /*0ca0*/  @P0 IMAD.MOV.U32 R9, RZ, RZ, R11 ;  /* 0x000000ffff090224 */ /* 0x000fc400078e000b */
[----:B------:R-:W-:Y:S02]  /*0cb0*/  @P2 IMAD.MOV.U32 R15, RZ, RZ, R14 ;  /* 0x000000ffff0f2224 */ /* 0x000fe400078e000e */
[----:B------:R-:W-:Y:S02]  /*0cc0*/  @P3 IMAD.MOV.U32 R9, RZ, RZ, R10 ;  /* 0x000000ffff093224 */ /* 0x000fe400078e000a */
[----:B------:R-:W-:Y:S01]  /*0cd0*/  @P1 IMAD.MOV.U32 R15, RZ, RZ, R13 ;  /* 0x000000ffff0f1224 */ /* 0x000fe200078e000d */
[----:B------:R-:W-:Y:S01]  /*0ce0*/  @P0 MOV R15, R12 ;  /* 0x0000000c000f0202 */ /* 0x000fe20000000f00 */
[----:B------:R-:W-:Y:S02]  /*0cf0*/  @P5 IMAD.MOV.U32 R9, RZ, RZ, R0 ;  /* 0x000000ffff095224 */ /* 0x000fe400078e0000 */
[----:B------:R-:W-:Y:S02]  /*0d00*/  @P3 IMAD.MOV.U32 R15, RZ, RZ, R11 ;  /* 0x000000ffff0f3224 */ /* 0x000fe400078e000b */
[----:B------:R-:W-:-:S02]  /*0d10*/  @P5 IMAD.MOV.U32 R15, RZ, RZ, R10 ;  /* 0x000000ffff0f5224 */ /* 0x000fc400078e000a */
[----:B------:R-:W-:Y:S02]  /*0d20*/  @P4 IMAD.MOV.U32 R15, RZ, RZ, R0 ;  /* 0x000000ffff0f4224 */ /* 0x000fe400078e0000 */
[----:B------:R-:W-:Y:S01]  /*0d30*/  IMAD.MOV.U32 R18, RZ, RZ, R9 ;  /* 0x000000ffff127224 */ /* 0x000fe200078e0009 */
[----:B------:R-:W-:Y:S06]  /*0d40*/  @!P6 BRA `(.L_x_27) ;  /* 0x00000000002ce947 */ /* 0x000fec0003800000 */
[----:B------:R-:W-:Y:S01]  /*0d50*/  @P2 MOV R16, R6 ;  /* 0x0000000600102202 */ /* 0x000fe20000000f00 */
[----:B------:R-:W-:Y:S01]  /*0d60*/  @P1 IMAD.MOV.U32 R16, RZ, RZ, R14 ;  /* 0x000000ffff101224 */ /* 0x000fe200078e000e */
[----:B------:R-:W-:Y:S01]  /*0d70*/  LOP3.LUT R8, R8, 0x1f, RZ, 0xc0, !PT ;  /* 0x0000001f08087812 */ /* 0x000fe200078ec0ff */
[----:B------:R-:W-:Y:S01]  /*0d80*/  @P0 IMAD.MOV.U32 R16, RZ, RZ, R13 ;  /* 0x000000ffff100224 */ /* 0x000fe200078e000d */
[----:B------:R-:W-:Y:S01]  /*0d90*/  ISETP.EQ.AND P0, PT, R17, 0x8, PT ;  /* 0x000000081100780c */ /* 0x000fe20003f02270 */
[----:B------:R-:W-:Y:S01]  /*0da0*/  @P3 IMAD.MOV.U32 R16, RZ, RZ, R12 ;  /* 0x000000ffff103224 */ /* 0x000fe200078e000c */
[----:B------:R-:W-:Y:S01]  /*0db0*/  SHF.L.W.U32.HI R18, R15, R8, R18 ;  /* 0x000000080f127219 */ /* 0x000fe20000010e12 */
[----:B------:R-:W-:Y:S02]  /*0dc0*/  @P5 IMAD.MOV.U32 R16, RZ, RZ, R11 ;  /* 0x000000ffff105224 */ /* 0x000fe400078e000b */
[----:B------:R-:W-:-:S08]  /*0dd0*/  @P4 IMAD.MOV.U32 R16, RZ, RZ, R10 ;  /* 0x000000ffff104224 */ /* 0x000fd000078e000a */
[----:B------:R-:W-:-:S05]  /*0de0*/  @P0 IMAD.MOV.U32 R16, RZ, RZ, R0 ;  /* 0x000000ffff100224 */ /* 0x000fca00078e0000 */
[----:B------:R-:W-:-:S07]  /*0df0*/  SHF.L.W.U32.HI R15, R16, R8, R15 ;  /* 0x00000008100f7219 */ /* 0x000fce0000010e0f */
.L_x_27:
[----:B------:R-:W-:Y:S05]  /*0e00*/  BSYNC.RECONVERGENT B1 ;  /* 0x0000000000017941 */ /* 0x000fea0003800200 */
.L_x_26:
        /* <DEDUP_REMOVED lines=9> */
[C---:B------:R-:W-:Y:S02]  /*0ea0*/  LOP3.LUT R15, R19.reuse, R7, RZ, 0x3c, !PT ;  /* 0x00000007130f7212 */ /* 0x040fe400078e3cff */
[----:B------:R-:W0:Y:S01]  /*0eb0*/  I2F.F64.S64 R8, R8 ;  /* 0x0000000800087312 */ /* 0x000e220000301c00 */
[----:B------:R-:W-:Y:S02]  /*0ec0*/  LEA.HI R0, R19, R0, RZ, 0x1 ;  /* 0x0000000013007211 */ /* 0x000fe400078f08ff */
[----:B------:R-:W-:Y:S02]  /*0ed0*/  ISETP.GE.AND P1, PT, R15, RZ, PT ;  /* 0x000000ff0f00720c */ /* 0x000fe40003f26270 */
[----:B------:R-:W-:-:S05]  /*0ee0*/  IADD3 R15, PT, PT, -R0, RZ, RZ ;  /* 0x000000ff000f7210 */ /* 0x000fca0007ffe1ff */
[----:B------:R-:W-:Y:S01]  /*0ef0*/  @!P0 IMAD.MOV.U32 R0, RZ, RZ, R15 ;  /* 0x000000ffff008224 */ /* 0x000fe200078e000f */
[----:B0-----:R-:W-:-:S10]  /*0f00*/  DMUL R16, R8, UR4 ;  /* 0x0000000408107c28 */ /* 0x001fd40008000000 */
[----:B------:R-:W0:Y:S02]  /*0f10*/  F2F.F32.F64 R16, R16 ;  /* 0x0000001000107310 */ /* 0x000e240000301000 */
[----:B0-----:R-:W-:Y:S01]  /*0f20*/  FSEL R8, -R16, R16, !P1 ;  /* 0x0000001010087208 */ /* 0x001fe20004800100 */
[----:B------:R-:W-:Y:S06]  /*0f30*/  BRA `(.L_x_23) ;  /* 0x0000000000087947 */ /* 0x000fec0003800000 */
.L_x_24:
[----:B------:R-:W-:Y:S01]  /*0f40*/  FMUL R8, RZ, R7 ;  /* 0x00000007ff087220 */ /* 0x000fe20000400000 */
[----:B------:R-:W-:-:S07]  /*0f50*/  IMAD.MOV.U32 R0, RZ, RZ, RZ ;  /* 0x000000ffff007224 */ /* 0x000fce00078e00ff */
.L_x_23:
[----:B------:R-:W-:Y:S05]  /*0f60*/  BSYNC.RECONVERGENT B0 ;  /* 0x0000000000007941 */ /* 0x000fea0003800200 */
.L_x_22:
[----:B------:R-:W-:Y:S01]  /*0f70*/  FMUL R9, R8, R8 ;  /* 0x0000000808097220 */ /* 0x000fe20000400000 */
[C---:B------:R-:W-:Y:S01]  /*0f80*/  LOP3.LUT R16, R0.reuse, 0x1, RZ, 0xc0, !PT ;  /* 0x0000000100107812 */ /* 0x040fe200078ec0ff */
[----:B------:R-:W-:Y:S01]  /*0f90*/  BSSY.RECONVERGENT B0, `(.L_x_28) ;  /* 0x0000078000007945 */ /* 0x000fe20003800200 */
[----:B------:R-:W-:Y:S01]  /*0fa0*/  LOP3.LUT P1, RZ, R0, 0x2, RZ, 0xc0, !PT ;  /* 0x0000000200ff7812 */ /* 0x000fe2000782c0ff */
[----:B------:R-:W-:Y:S01]  /*0fb0*/  FFMA R15, R9, R5, -0.0013887860113754868507 ;  /* 0xbab607ed090f7423 */ /* 0x000fe20000000005 */
[----:B------:R-:W-:-:S04]  /*0fc0*/  ISETP.NE.U32.AND P0, PT, R16, 0x1, PT ;  /* 0x000000011000780c */ /* 0x000fc80003f05070 */
[----:B------:R-:W-:Y:S02]  /*0fd0*/  FSEL R16, R15, -0.00019574658654164522886, !P0 ;  /* 0xb94d41530f107808 */ /* 0x000fe40004000000 */
        /* <DEDUP_REMOVED lines=27> */
.L_x_31:
        /* <DEDUP_REMOVED lines=66> */
.L_x_33:
[----:B------:R-:W-:Y:S05]  /*15b0*/  BSYNC.RECONVERGENT B1 ;  /* 0x0000000000017941 */ /* 0x000fea0003800200 */
.L_x_32:
        /* <DEDUP_REMOVED lines=19> */
.L_x_30:
[----:B------:R-:W-:Y:S01]  /*16f0*/  FMUL R8, RZ, R7 ;  /* 0x00000007ff087220 */ /* 0x000fe20000400000 */
[----:B------:R-:W-:-:S07]  /*1700*/  IMAD.MOV.U32 R0, RZ, RZ, RZ ;  /* 0x000000ffff007224 */ /* 0x000fce00078e00ff */
.L_x_29:
[----:B------:R-:W-:Y:S05]  /*1710*/  BSYNC.RECONVERGENT B0 ;  /* 0x0000000000007941 */ /* 0x000fea0003800200 */
.L_x_28:
        /* <DEDUP_REMOVED lines=34> */
.L_x_37:
        /* <DEDUP_REMOVED lines=47> */
[----:B------:R-:W-:Y:S02]  /*1c30*/  @P5 IMAD.MOV.U32 R9, RZ, RZ, R0 ;  /* 0x000000ffff095224 */ /* 0x000fe400078e0000 */
[----:B------:R-:W-:Y:S01]  /*1c40*/  @P1 IMAD.MOV.U32 R15, RZ, RZ, R13 ;  /* 0x000000ffff0f1224 */ /* 0x000fe200078e000d */
[----:B------:R-:W-:Y:S01]  /*1c50*/  @P0 MOV R15, R12 ;  /* 0x0000000c000f0202 */ /* 0x000fe20000000f00 */
[----:B------:R-:W-:Y:S01]  /*1c60*/  @P3 IMAD.MOV.U32 R15, RZ, RZ, R11 ;  /* 0x000000ffff0f3224 */ /* 0x000fe200078e000b */
[----:B------:R-:W-:Y:S01]  /*1c70*/  MOV R18, R9 ;  /* 0x0000000900127202 */ /* 0x000fe20000000f00 */
[----:B------:R-:W-:-:S02]  /*1c80*/  @P5 IMAD.MOV.U32 R15, RZ, RZ, R10 ;  /* 0x000000ffff0f5224 */ /* 0x000fc400078e000a */
[----:B------:R-:W-:Y:S01]  /*1c90*/  @P4 IMAD.MOV.U32 R15, RZ, RZ, R0 ;  /* 0x000000ffff0f4224 */ /* 0x000fe200078e0000 */
[----:B------:R-:W-:Y:S06]  /*1ca0*/  @!P6 BRA `(.L_x_39) ;  /* 0x00000000002ce947 */ /* 0x000fec0003800000 */
[----:B------:R-:W-:Y:S01]  /*1cb0*/  @P2 IMAD.MOV.U32 R16, RZ, RZ, R6 ;  /* 0x000000ffff102224 */ /* 0x000fe200078e0006 */
[----:B------:R-:W-:Y:S01]  /*1cc0*/  LOP3.LUT R8, R8, 0x1f, RZ, 0xc0, !PT ;  /* 0x0000001f08087812 */ /* 0x000fe200078ec0ff */
[----:B------:R-:W-:Y:S02]  /*1cd0*/  @P1 IMAD.MOV.U32 R16, RZ, RZ, R14 ;  /* 0x000000ffff101224 */ /* 0x000fe400078e000e */
[----:B------:R-:W-:Y:S01]  /*1ce0*/  @P0 IMAD.MOV.U32 R16, RZ, RZ, R13 ;  /* 0x000000ffff100224 */ /* 0x000fe200078e000d */
[----:B------:R-:W-:Y:S01]  /*1cf0*/  ISETP.EQ.AND P0, PT, R17, 0x8, PT ;  /* 0x000000081100780c */ /* 0x000fe20003f02270 */
[----:B------:R-:W-:Y:S01]  /*1d00*/  @P3 IMAD.MOV.U32 R16, RZ, RZ, R12 ;  /* 0x000000ffff103224 */ /* 0x000fe200078e000c */
[----:B------:R-:W-:Y:S01]  /*1d10*/  SHF.L.W.U32.HI R18, R15, R8, R18 ;  /* 0x000000080f127219 */ /* 0x000fe20000010e12 */
[----:B------:R-:W-:Y:S02]  /*1d20*/  @P5 IMAD.MOV.U32 R16, RZ, RZ, R11 ;  /* 0x000000ffff105224 */ /* 0x000fe400078e000b */
[----:B------:R-:W-:-:S08]  /*1d30*/  @P4 IMAD.MOV.U32 R16, RZ, RZ, R10 ;  /* 0x000000ffff104224 */ /* 0x000fd000078e000a */
[----:B------:R-:W-:-:S04]  /*1d40*/  @P0 MOV R16, R0 ;  /* 0x0000000000100202 */ /* 0x000fc80000000f00 */
[----:B------:R-:W-:-:S07]  /*1d50*/  SHF.L.W.U32.HI R15, R16, R8, R15 ;  /* 0x00000008100f7219 */ /* 0x000fce0000010e0f */
.L_x_39:
[----:B------:R-:W-:Y:S05]  /*1d60*/  BSYNC.RECONVERGENT B1 ;  /* 0x0000000000017941 */ /* 0x000fea0003800200 */
.L_x_38:
        /* <DEDUP_REMOVED lines=12> */
[----:B------:R-:W-:-:S03]  /*1e30*/  ISETP.GE.AND P1, PT, R15, RZ, PT ;  /* 0x000000ff0f00720c */ /* 0x000fc60003f26270 */
[----:B------:R-:W-:-:S04]  /*1e40*/  IMAD.MOV R15, RZ, RZ, -R0 ;  /* 0x000000ffff0f7224 */ /* 0x000fc800078e0a00 */
[----:B------:R-:W-:Y:S01]  /*1e50*/  @!P0 IMAD.MOV.U32 R0, RZ, RZ, R15 ;  /* 0x000000ffff008224 */ /* 0x000fe200078e000f */
[----:B0-----:R-:W-:-:S10]  /*1e60*/  DMUL R16, R8, UR4 ;  /* 0x0000000408107c28 */ /* 0x001fd40008000000 */
[----:B------:R-:W0:Y:S02]  /*1e70*/  F2F.F32.F64 R16, R16 ;  /* 0x0000001000107310 */ /* 0x000e240000301000 */
[----:B0-----:R-:W-:Y:S01]  /*1e80*/  FSEL R8, -R16, R16, !P1 ;  /* 0x0000001010087208 */ /* 0x001fe20004800100 */
[----:B------:R-:W-:Y:S06]  /*1e90*/  BRA `(.L_x_35) ;  /* 0x0000000000087947 */ /* 0x000fec0003800000 */
.L_x_36:
[----:B------:R-:W-:Y:S01]  /*1ea0*/  FMUL R8, RZ, R7 ;  /* 0x00000007ff087220 */ /* 0x000fe20000400000 */
[----:B------:R-:W-:-:S07]  /*1eb0*/  IMAD.MOV.U32 R0, RZ, RZ, RZ ;  /* 0x000000ffff007224 */ /* 0x000fce00078e00ff */
.L_x_35:
[----:B------:R-:W-:Y:S05]  /*1ec0*/  BSYNC.RECONVERGENT B0 ;  /* 0x0000000000007941 */ /* 0x000fea0003800200 */
.L_x_34:
        /* <DEDUP_REMOVED lines=28> */
[----:B------:R-:W-:Y:S01]  /*2090*/  MOV R18, RZ ;  /* 0x000000ff00127202 */ /* 0x000fe20000000f00 */
[----:B------:R-:W-:Y:S01]  /*20a0*/  IMAD.MOV.U32 R0, RZ, RZ, RZ ;  /* 0x000000ffff007224 */ /* 0x000fe200078e00ff */
[----:B------:R-:W0:Y:S02]  /*20b0*/  LDCU.64 UR8, c[0x4][URZ] ;  /* 0x01000000ff0877ac */ /* 0x000e240008000a00 */
[----:B------:R-:W-:Y:S01]  /*20c0*/  LOP3.LUT R15, R8, 0x80000000, RZ, 0xfc, !PT ;  /* 0x80000000080f7812 */ /* 0x000fe200078efcff */
[----:B------:R-:W-:Y:S01]  /*20d0*/  UMOV UR5, URZ ;  /* 0x000000ff00057c82 */ /* 0x000fe20008000000 */
[----:B------:R-:W-:-:S05]  /*20e0*/  UMOV UR4, URZ ;  /* 0x000000ff00047c82 */ /* 0x000fca0008000000 */
.L_x_43:
        /* <DEDUP_REMOVED lines=39> */
[----:B------:R-:W-:Y:S01]  /*2360*/  @P4 IMAD.MOV.U32 R15, RZ, RZ, R6 ;  /* 0x000000ffff0f4224 */ /* 0x000fe200078e0006 */
[----:B------:R-:W-:Y:S01]  /*2370*/  @P4 MOV R9, R14 ;  /* 0x0000000e00094202 */ /* 0x000fe20000000f00 */
        /* <DEDUP_REMOVED lines=10> */
[----:B------:R-:W-:Y:S02]  /*2420*/  @P5 IMAD.MOV.U32 R15, RZ, RZ, R10 ;  /* 0x000000ffff0f5224 */ /* 0x000fe400078e000a */
[----:B------:R-:W-:-:S02]  /*2430*/  @P4 IMAD.MOV.U32 R15, RZ, RZ, R0 ;  /* 0x000000ffff0f4224 */ /* 0x000fc400078e0000 */
[----:B------:R-:W-:Y:S01]  /*2440*/  IMAD.MOV.U32 R18, RZ, RZ, R9 ;  /* 0x000000ffff127224 */ /* 0x000fe200078e0009 */
[----:B------:R-:W-:Y:S06]  /*2450*/  @!P6 BRA `(.L_x_45) ;  /* 0x00000000002ce947 */ /* 0x000fec0003800000 */
[----:B------:R-:W-:Y:S01]  /*2460*/  @P2 IMAD.MOV.U32 R16, RZ, RZ, R6 ;  /* 0x000000ffff102224 */ /* 0x000fe200078e0006 */
[----:B------:R-:W-:Y:S01]  /*2470*/  @P1 MOV R16, R14 ;  /* 0x0000000e00101202 */ /* 0x000fe20000000f00 */
[----:B------:R-:W-:Y:S01]  /*2480*/  @P0 IMAD.MOV.U32 R16, RZ, RZ, R13 ;  /* 0x000000ffff100224 */ /* 0x000fe200078e000d */
[----:B------:R-:W-:Y:S01]  /*2490*/  ISETP.EQ.AND P0, PT, R17, 0x8, PT ;  /* 0x000000081100780c */ /* 0x000fe20003f02270 */
[----:B------:R-:W-:Y:S01]  /*24a0*/  @P3 IMAD.MOV.U32 R16, RZ, RZ, R12 ;  /* 0x000000ffff103224 */ /* 0x000fe200078e000c */
[----:B------:R-:W-:Y:S01]  /*24b0*/  LOP3.LUT R8, R8, 0x1f, RZ, 0xc0, !PT ;  /* 0x0000001f08087812 */ /* 0x000fe200078ec0ff */
[----:B------:R-:W-:Y:S02]  /*24c0*/  @P5 IMAD.MOV.U32 R16, RZ, RZ, R11 ;  /* 0x000000ffff105224 */ /* 0x000fe400078e000b */
[----:B------:R-:W-:Y:S01]  /*24d0*/  @P4 IMAD.MOV.U32 R16, RZ, RZ, R10 ;  /* 0x000000ffff104224 */ /* 0x000fe200078e000a */
[----:B------:R-:W-:-:S07]  /*24e0*/  SHF.L.W.U32.HI R18, R15, R8, R18 ;  /* 0x000000080f127219 */ /* 0x000fce0000010e12 */
[----:B------:R-:W-:-:S05]  /*24f0*/  @P0 IMAD.MOV.U32 R16, RZ, RZ, R0 ;  /* 0x000000ffff100224 */ /* 0x000fca00078e0000 */
[----:B------:R-:W-:-:S07]  /*2500*/  SHF.L.W.U32.HI R15, R16, R8, R15 ;  /* 0x00000008100f7219 */ /* 0x000fce0000010e0f */
.L_x_45:
[----:B------:R-:W-:Y:S05]  /*2510*/  BSYNC.RECONVERGENT B1 ;  /* 0x0000000000017941 */ /* 0x000fea0003800200 */
.L_x_44:
        /* <DEDUP_REMOVED lines=19> */
.L_x_42:
[----:B------:R-:W-:Y:S01]  /*2650*/  FMUL R8, RZ, R7 ;  /* 0x00000007ff087220 */ /* 0x000fe20000400000 */
[----:B------:R-:W-:-:S07]  /*2660*/  IMAD.MOV.U32 R0, RZ, RZ, RZ ;  /* 0x000000ffff007224 */ /* 0x000fce00078e00ff */
.L_x_41:
[----:B------:R-:W-:Y:S05]  /*2670*/  BSYNC.RECONVERGENT B0 ;  /* 0x0000000000007941 */ /* 0x000fea0003800200 */
.L_x_40:
        /* <DEDUP_REMOVED lines=34> */
.L_x_49:
[----:B0-----:R-:W-:Y:S01]  /*28a0*/  IMAD.U32 R16, RZ, RZ, UR8 ;  /* 0x00000008ff107e24 */ /* 0x001fe2000f8e00ff */
[----:B------:R-:W-:-:S05]  /*28b0*/  MOV R17, UR9 ;  /* 0x0000000900117c02 */ /* 0x000fca0008000f00 */
        /* <DEDUP_REMOVED lines=10> */
[C---:B------:R-:W-:Y:S02]  /*2960*/  ISETP.EQ.AND P5, PT, R18.reuse, 0x14, PT ;  /* 0x000000141200780c */ /* 0x040fe40003fa2270 */
[----:B------:R-:W-:Y:S01]  /*2970*/  IADD3 R18, PT, PT, R18, 0x4, RZ ;  /* 0x0000000412127810 */ /* 0x000fe20007ffe0ff */
[----:B--2---:R-:W-:-:S03]  /*2980*/  IMAD.WIDE.U32 R8, R8, R15, RZ ;  /* 0x0000000f08087225 */ /* 0x004fc600078e00ff */
[----:B------:R-:W-:-:S04]  /*2990*/  IADD3 R8, P6, PT, R8, R0, RZ ;  /* 0x0000000008087210 */ /* 0x000fc80007fde0ff */
[----:B------:R-:W-:Y:S01]  /*29a0*/  IADD3.X R0, PT, PT, R9, UR5, RZ, P6, !PT ;  /* 0x0000000509007c10 */ /* 0x000fe2000b7fe4ff */
[--C-:B------:R-:W-:Y:S02]  /*29b0*/  @P0 IMAD.MOV.U32 R6, RZ, RZ, R8.reuse ;  /* 0x000000ffff060224 */ /* 0x100fe400078e0008 */
[--C-:B------:R-:W-:Y:S02]  /*29c0*/  @P1 IMAD.MOV.U32 R14, RZ, RZ, R8.reuse ;  /* 0x000000ffff0e1224 */ /* 0x100fe400078e0008 */
        /* <DEDUP_REMOVED lines=21> */
[--C-:B------:R-:W-:Y:S01]  /*2b20*/  @P4 IMAD.MOV.U32 R9, RZ, RZ, R14.reuse ;  /* 0x000000ffff094224 */ /* 0x100fe200078e000e */
[----:B------:R-:W-:Y:S01]  /*2b30*/  ISETP.EQ.AND P4, PT, R17, 0x4, PT ;  /* 0x000000041100780c */ /* 0x000fe20003f82270 */
[----:B------:R-:W-:Y:S01]  /*2b40*/  @P2 IMAD.MOV.U32 R15, RZ, RZ, R14 ;  /* 0x000000ffff0f2224 */ /* 0x000fe200078e000e */
[----:B------:R-:W-:Y:S01]  /*2b50*/  @P2 MOV R9, R13 ;  /* 0x0000000d00092202 */ /* 0x000fe20000000f00 */
[----:B------:R-:W-:Y:S02]  /*2b60*/  @P1 IMAD.MOV.U32 R9, RZ, RZ, R12 ;  /* 0x000000ffff091224 */ /* 0x000fe400078e000c */
[----:B------:R-:W-:-:S02]  /*2b70*/  @P0 IMAD.MOV.U32 R9, RZ, RZ, R11 ;  /* 0x000000ffff090224 */ /* 0x000fc400078e000b */
[----:B------:R-:W-:Y:S02]  /*2b80*/  @P1 IMAD.MOV.U32 R15, RZ, RZ, R13 ;  /* 0x000000ffff0f1224 */ /* 0x000fe400078e000d */
[----:B------:R-:W-:Y:S02]  /*2b90*/  @P3 IMAD.MOV.U32 R9, RZ, RZ, R10 ;  /* 0x000000ffff093224 */ /* 0x000fe400078e000a */
[----:B------:R-:W-:Y:S02]  /*2ba0*/  @P5 IMAD.MOV.U32 R9, RZ, RZ, R0 ;  /* 0x000000ffff095224 */ /* 0x000fe400078e0000 */
[----:B------:R-:W-:Y:S02]  /*2bb0*/  @P0 IMAD.MOV.U32 R15, RZ, RZ, R12 ;  /* 0x000000ffff0f0224 */ /* 0x000fe400078e000c */
[----:B------:R-:W-:Y:S01]  /*2bc0*/  @P3 IMAD.MOV.U32 R15, RZ, RZ, R11 ;  /* 0x000000ffff0f3224 */ /* 0x000fe200078e000b */
[----:B------:R-:W-:Y:S01]  /*2bd0*/  @P5 MOV R15, R10 ;  /* 0x0000000a000f5202 */ /* 0x000fe20000000f00 */
[----:B------:R-:W-:-:S02]  /*2be0*/  @P4 IMAD.MOV.U32 R15, RZ, RZ, R0 ;  /* 0x000000ffff0f4224 */ /* 0x000fc400078e0000 */
[----:B------:R-:W-:Y:S01]  /*2bf0*/  IMAD.MOV.U32 R18, RZ, RZ, R9 ;  /* 0x000000ffff127224 */ /* 0x000fe200078e0009 */
[----:B------:R-:W-:Y:S06]  /*2c00*/  @!P6 BRA `(.L_x_51) ;  /* 0x00000000002ce947 */ /* 0x000fec0003800000 */
[----:B------:R-:W-:Y:S01]  /*2c10*/  @P2 IMAD.MOV.U32 R16, RZ, RZ, R6 ;  /* 0x000000ffff102224 */ /* 0x000fe200078e0006 */
[----:B------:R-:W-:Y:S01]  /*2c20*/  LOP3.LUT R8, R8, 0x1f, RZ, 0xc0, !PT ;  /* 0x0000001f08087812 */ /* 0x000fe200078ec0ff */
[----:B------:R-:W-:Y:S02]  /*2c30*/  @P1 IMAD.MOV.U32 R16, RZ, RZ, R14 ;  /* 0x000000ffff101224 */ /* 0x000fe400078e000e */
[----:B------:R-:W-:Y:S01]  /*2c40*/  @P0 IMAD.MOV.U32 R16, RZ, RZ, R13 ;  /* 0x000000ffff100224 */ /* 0x000fe200078e000d */
[----:B------:R-:W-:Y:S02]  /*2c50*/  ISETP.EQ.AND P0, PT, R17, 0x8, PT ;  /* 0x000000081100780c */ /* 0x000fe40003f02270 */
[----:B------:R-:W-:Y:S01]  /*2c60*/  @P3 MOV R16, R12 ;  /* 0x0000000c00103202 */ /* 0x000fe20000000f00 */
[----:B------:R-:W-:Y:S01]  /*2c70*/  @P5 IMAD.MOV.U32 R16, RZ, RZ, R11 ;  /* 0x000000ffff105224 */ /* 0x000fe200078e000b */
[----:B------:R-:W-:Y:S01]  /*2c80*/  SHF.L.W.U32.HI R18, R15, R8, R18 ;  /* 0x000000080f127219 */ /* 0x000fe20000010e12 */
[----:B------:R-:W-:-:S08]  /*2c90*/  @P4 IMAD.MOV.U32 R16, RZ, RZ, R10 ;  /* 0x000000ffff104224 */ /* 0x000fd000078e000a */
[----:B------:R-:W-:-:S05]  /*2ca0*/  @P0 IMAD.MOV.U32 R16, RZ, RZ, R0 ;  /* 0x000000ffff100224 */ /* 0x000fca00078e0000 */
[----:B------:R-:W-:-:S07]  /*2cb0*/  SHF.L.W.U32.HI R15, R16, R8, R15 ;  /* 0x00000008100f7219 */ /* 0x000fce0000010e0f */
.L_x_51:
[----:B------:R-:W-:Y:S05]  /*2cc0*/  BSYNC.RECONVERGENT B1 ;  /* 0x0000000000017941 */ /* 0x000fea0003800200 */
.L_x_50:
        /* <DEDUP_REMOVED lines=19> */
.L_x_48:
[----:B------:R-:W-:Y:S01]  /*2e00*/  FMUL R8, RZ, R7 ;  /* 0x00000007ff087220 */ /* 0x000fe20000400000 */
[----:B------:R-:W-:-:S07]  /*2e10*/  MOV R0, RZ ;  /* 0x000000ff00007202 */ /* 0x000fce0000000f00 */
.L_x_47:
[----:B------:R-:W-:Y:S05]  /*2e20*/  BSYNC.RECONVERGENT B0 ;  /* 0x0000000000007941 */ /* 0x000fea0003800200 */
.L_x_46:
        /* <DEDUP_REMOVED lines=34> */
.L_x_55:
        /* <DEDUP_REMOVED lines=50> */
[----:B------:R-:W-:Y:S02]  /*3370*/  @P3 IMAD.MOV.U32 R15, RZ, RZ, R11 ;  /* 0x000000ffff0f3224 */ /* 0x000fe400078e000b */
[----:B------:R-:W-:Y:S01]  /*3380*/  @P5 IMAD.MOV.U32 R15, RZ, RZ, R10 ;  /* 0x000000ffff0f5224 */ /* 0x000fe200078e000a */
[----:B------:R-:W-:Y:S01]  /*3390*/  @P4 MOV R15, R0 ;  /* 0x00000000000f4202 */ /* 0x000fe20000000f00 */
[----:B------:R-:W-:Y:S01]  /*33a0*/  IMAD.MOV.U32 R18, RZ, RZ, R9 ;  /* 0x000000ffff127224 */ /* 0x000fe200078e0009 */
        /* <DEDUP_REMOVED lines=8> */
[----:B------:R-:W-:Y:S01]  /*3430*/  @P5 IMAD.MOV.U32 R16, RZ, RZ, R11 ;  /* 0x000000ffff105224 */ /* 0x000fe200078e000b */
[----:B------:R-:W-:-:S09]  /*3440*/  @P4 MOV R16, R10 ;  /* 0x0000000a00104202 */ /* 0x000fd20000000f00 */
[----:B------:R-:W-:-:S05]  /*3450*/  @P0 IMAD.MOV.U32 R16, RZ, RZ, R0 ;  /* 0x000000ffff100224 */ /* 0x000fca00078e0000 */
[----:B------:R-:W-:-:S07]  /*3460*/  SHF.L.W.U32.HI R15, R16, R8, R15 ;  /* 0x00000008100f7219 */ /* 0x000fce0000010e0f */
.L_x_57:
[----:B------:R-:W-:Y:S05]  /*3470*/  BSYNC.RECONVERGENT B1 ;  /* 0x0000000000017941 */ /* 0x000fea0003800200 */
.L_x_56:
        /* <DEDUP_REMOVED lines=19> */
.L_x_54:
[----:B------:R-:W-:Y:S01]  /*35b0*/  FMUL R8, RZ, R7 ;  /* 0x00000007ff087220 */ /* 0x000fe20000400000 */
[----:B------:R-:W-:-:S07]  /*35c0*/  IMAD.MOV.U32 R0, RZ, RZ, RZ ;  /* 0x000000ffff007224 */ /* 0x000fce00078e00ff */
.L_x_53:
[----:B------:R-:W-:Y:S05]  /*35d0*/  BSYNC.RECONVERGENT B0 ;  /* 0x0000000000007941 */ /* 0x000fea0003800200 */
.L_x_52:
        /* <DEDUP_REMOVED lines=34> */
.L_x_61:
        /* <DEDUP_REMOVED lines=37> */
[----:B------:R-:W-:Y:S01]  /*3a50*/  @P3 IMAD.MOV.U32 R9, RZ, RZ, R6 ;  /* 0x000000ffff093224 */ /* 0x000fe200078e0006 */
[C---:B------:R-:W-:Y:S01]  /*3a60*/  ISETP.EQ.AND P3, PT, R17.reuse, -0x4, PT ;  /* 0xfffffffc1100780c */ /* 0x040fe20003f62270 */
[----:B------:R-:W-:Y:S01]  /*3a70*/  @P4 IMAD.MOV.U32 R9, RZ, RZ, R14 ;  /* 0x000000ffff094224 */ /* 0x000fe200078e000e */
[----:B------:R-:W-:Y:S01]  /*3a80*/  @P4 MOV R15, R6 ;  /* 0x00000006000f4202 */ /* 0x000fe20000000f00 */
[--C-:B------:R-:W-:Y:S01]  /*3a90*/  @P2 IMAD.MOV.U32 R9, RZ, RZ, R13.reuse ;  /* 0x000000ffff092224 */ /* 0x100fe200078e000d */
[----:B------:R-:W-:Y:S01]  /*3aa0*/  ISETP.EQ.AND P4, PT, R17, 0x4, PT ;  /* 0x000000041100780c */ /* 0x000fe20003f82270 */
[----:B------:R-:W-:Y:S02]  /*3ab0*/  @P1 IMAD.MOV.U32 R9, RZ, RZ, R12 ;  /* 0x000000ffff091224 */ /* 0x000fe400078e000c */
        /* <DEDUP_REMOVED lines=8> */
[----:B------:R-:W-:-:S02]  /*3b40*/  @P4 IMAD.MOV.U32 R15, RZ, RZ, R0 ;  /* 0x000000ffff0f4224 */ /* 0x000fc400078e0000 */
        /* <DEDUP_REMOVED lines=13> */
.L_x_63:
[----:B------:R-:W-:Y:S05]  /*3c20*/  BSYNC.RECONVERGENT B1 ;  /* 0x0000000000017941 */ /* 0x000fea0003800200 */
.L_x_62:
[C---:B------:R-:W-:Y:S01]  /*3c30*/  SHF.L.W.U32.HI R19, R15.reuse, 0x2, R18 ;  /* 0x000000020f137819 */ /* 0x040fe20000010e12 */
[----:B------:R-:W-:Y:S01]  /*3c40*/  UMOV UR4, 0x54442d19 ;  /* 0x54442d1900047882 */ /* 0x000fe20000000000 */
[----:B------:R-:W-:Y:S01]  /*3c50*/  SHF.L.U32 R8, R15, 0x2, RZ ;  /* 0x000000020f087819 */ /* 0x000fe200000006ff */
        /* <DEDUP_REMOVED lines=16> */
.L_x_60:
[----:B------:R-:W-:Y:S01]  /*3d60*/  FMUL R8, RZ, R7 ;  /* 0x00000007ff087220 */ /* 0x000fe20000400000 */
[----:B------:R-:W-:-:S07]  /*3d70*/  IMAD.MOV.U32 R0, RZ, RZ, RZ ;  /* 0x000000ffff007224 */ /* 0x000fce00078e00ff */
.L_x_59:
[----:B------:R-:W-:Y:S05]  /*3d80*/  BSYNC.RECONVERGENT B0 ;  /* 0x0000000000007941 */ /* 0x000fea0003800200 */
.L_x_58:
        /* <DEDUP_REMOVED lines=34> */
.L_x_67:
[----:B0-----:R-:W-:Y:S01]  /*3fb0*/  MOV R16, UR8 ;  /* 0x0000000800107c02 */ /* 0x001fe20008000f00 */
        /* <DEDUP_REMOVED lines=16> */
[--C-:B------:R-:W-:Y:S02]  /*40c0*/  @P0 IMAD.MOV.U32 R6, RZ, RZ, R8.reuse ;  /* 0x000000ffff060224 */ /* 0x100fe400078e0008 */
        /* <DEDUP_REMOVED lines=24> */
[----:B------:R-:W-:Y:S01]  /*4250*/  @P2 IMAD.MOV.U32 R9, RZ, RZ, R13 ;  /* 0x000000ffff092224 */ /* 0x000fe200078e000d */
[----:B------:R-:W-:Y:S01]  /*4260*/  @P2 MOV R15, R14 ;  /* 0x0000000e000f2202 */ /* 0x000fe20000000f00 */
[----:B------:R-:W-:Y:S02]  /*4270*/  @P1 IMAD.MOV.U32 R9, RZ, RZ, R12 ;  /* 0x000000ffff091224 */ /* 0x000fe400078e000c */
[----:B------:R-:W-:-:S02]  /*4280*/  @P0 IMAD.MOV.U32 R9, RZ, RZ, R11 ;  /* 0x000000ffff090224 */ /* 0x000fc400078e000b */
[----:B------:R-:W-:Y:S02]  /*4290*/  @P1 IMAD.MOV.U32 R15, RZ, RZ, R13 ;  /* 0x000000ffff0f1224 */ /* 0x000fe400078e000d */
[----:B------:R-:W-:Y:S01]  /*42a0*/  @P3 MOV R9, R10 ;  /* 0x0000000a00093202 */ /* 0x000fe20000000f00 */
[----:B------:R-:W-:Y:S02]  /*42b0*/  @P5 IMAD.MOV.U32 R9, RZ, RZ, R0 ;  /* 0x000000ffff095224 */ /* 0x000fe400078e0000 */
[----:B------:R-:W-:Y:S02]  /*42c0*/  @P0 IMAD.MOV.U32 R15, RZ, RZ, R12 ;  /* 0x000000ffff0f0224 */ /* 0x000fe400078e000c */
[----:B------:R-:W-:Y:S02]  /*42d0*/  @P3 IMAD.MOV.U32 R15, RZ, RZ, R11 ;  /* 0x000000ffff0f3224 */ /* 0x000fe400078e000b */
[----:B------:R-:W-:Y:S02]  /*42e0*/  @P5 IMAD.MOV.U32 R15, RZ, RZ, R10 ;  /* 0x000000ffff0f5224 */ /* 0x000fe400078e000a */
[----:B------:R-:W-:-:S02]  /*42f0*/  @P4 IMAD.MOV.U32 R15, RZ, RZ, R0 ;  /* 0x000000ffff0f4224 */ /* 0x000fc400078e0000 */
[----:B------:R-:W-:Y:S01]  /*4300*/  IMAD.MOV.U32 R18, RZ, RZ, R9 ;  /* 0x000000ffff127224 */ /* 0x000fe200078e0009 */
        /* <DEDUP_REMOVED lines=12> */
.L_x_69:
[----:B------:R-:W-:Y:S05]  /*43d0*/  BSYNC.RECONVERGENT B1 ;  /* 0x0000000000017941 */ /* 0x000fea0003800200 */
.L_x_68:
        /* <DEDUP_REMOVED lines=13> */
[----:B------:R-:W-:-:S05]  /*44b0*/  IMAD.MOV R15, RZ, RZ, -R0 ;  /* 0x000000ffff0f7224 */ /* 0x000fca00078e0a00 */
[----:B------:R-:W-:Y:S01]  /*44c0*/  @!P0 MOV R0, R15 ;  /* 0x0000000f00008202 */ /* 0x000fe20000000f00 */
[----:B0-----:R-:W-:-:S10]  /*44d0*/  DMUL R16, R8, UR4 ;  /* 0x0000000408107c28 */ /* 0x001fd40008000000 */
[----:B------:R-:W0:Y:S02]  /*44e0*/  F2F.F32.F64 R16, R16 ;  /* 0x0000001000107310 */ /* 0x000e240000301000 */
[----:B0-----:R-:W-:Y:S01]  /*44f0*/  FSEL R8, -R16, R16, !P1 ;  /* 0x0000001010087208 */ /* 0x001fe20004800100 */
[----:B------:R-:W-:Y:S06]  /*4500*/  BRA `(.L_x_65) ;  /* 0x0000000000087947 */ /* 0x000fec0003800000 */
.L_x_66:
[----:B------:R-:W-:Y:S01]  /*4510*/  FMUL R8, RZ, R7 ;  /* 0x00000007ff087220 */ /* 0x000fe20000400000 */
[----:B------:R-:W-:-:S07]  /*4520*/  IMAD.MOV.U32 R0, RZ, RZ, RZ ;  /* 0x000000ffff007224 */ /* 0x000fce00078e00ff */
.L_x_65:
[----:B------:R-:W-:Y:S05]  /*4530*/  BSYNC.RECONVERGENT B0 ;  /* 0x0000000000007941 */ /* 0x000fea0003800200 */
.L_x_64:
        /* <DEDUP_REMOVED lines=34> */
.L_x_73:
        /* <DEDUP_REMOVED lines=27> */
[----:B------:R-:W-:Y:S02]  /*4910*/  LOP3.LUT P6, RZ, R8, 0x1f, RZ, 0xc0, !PT ;  /* 0x0000001f08ff7812 */ /* 0x000fe400078cc0ff */
[----:B------:R-:W-:-:S04]  /*4920*/  IADD3 R9, PT, PT, R9, -0x80, RZ ;  /* 0xffffff8009097810 */ /* 0x000fc80007ffe0ff */
        /* <DEDUP_REMOVED lines=16> */
[----:B------:R-:W-:Y:S01]  /*4a30*/  @P2 IMAD.MOV.U32 R15, RZ, RZ, R14 ;  /* 0x000000ffff0f2224 */ /* 0x000fe200078e000e */
[----:B------:R-:W-:Y:S01]  /*4a40*/  @P1 MOV R15, R13 ;  /* 0x0000000d000f1202 */ /* 0x000fe20000000f00 */
[----:B------:R-:W-:Y:S01]  /*4a50*/  @P3 IMAD.MOV.U32 R9, RZ, RZ, R10 ;  /* 0x000000ffff093224 */ /* 0x000fe200078e000a */
[----:B------:R-:W-:Y:S01]  /*4a60*/  @P5 MOV R9, R0 ;  /* 0x0000000000095202 */ /* 0x000fe20000000f00 */
        /* <DEDUP_REMOVED lines=16> */
.L_x_75:
[----:B------:R-:W-:Y:S05]  /*4b70*/  BSYNC.RECONVERGENT B1 ;  /* 0x0000000000017941 */ /* 0x000fea0003800200 */
.L_x_74:
        /* <DEDUP_REMOVED lines=19> */
.L_x_72:
[----:B------:R-:W-:Y:S01]  /*4cb0*/  FMUL R15, RZ, R7 ;  /* 0x00000007ff0f7220 */ /* 0x000fe20000400000 */
[----:B------:R-:W-:-:S07]  /*4cc0*/  IMAD.MOV.U32 R0, RZ, RZ, RZ ;  /* 0x000000ffff007224 */ /* 0x000fce00078e00ff */
.L_x_71:
[----:B------:R-:W-:Y:S05]  /*4cd0*/  BSYNC.RECONVERGENT B0 ;  /* 0x0000000000007941 */ /* 0x000fea0003800200 */
.L_x_70:
[----:B------:R-:W-:Y:S01]  /*4ce0*/  FMUL R6, R15, R15 ;  /* 0x0000000f0f067220 */ /* 0x000fe20000400000 */
[C---:B------:R-:W-:Y:S02]  /*4cf0*/  LOP3.LUT R8, R0.reuse, 0x1, RZ, 0xc0, !PT ;  /* 0x0000000100087812 */ /* 0x040fe400078ec0ff */
[----:B------:R-:W-:Y:S01]  /*4d00*/  LOP3.LUT P1, RZ, R0, 0x2, RZ, 0xc0, !PT ;  /* 0x0000000200ff7812 */ /* 0x000fe2000782c0ff */
[----:B------:R-:W-:Y:S01]  /*4d10*/  FFMA R5, R6, R5, -0.0013887860113754868507 ;  /* 0xbab607ed06057423 */ /* 0x000fe20000000005 */
[----:B------:R-:W-:-:S04]  /*4d20*/  ISETP.NE.U32.AND P0, PT, R8, 0x1, PT ;  /* 0x000000010800780c */ /* 0x000fc80003f05070 */
[----:B------:R-:W-:Y:S02]  /*4d30*/  FSEL R11, R4, 0.0083327032625675201416, !P0 ;  /* 0x3c0885e4040b7808 */ /* 0x000fe40004000000 */
[----:B------:R-:W-:Y:S02]  /*4d40*/  FSEL R9, R5, -0.00019574658654164522886, !P0 ;  /* 0xb94d415305097808 */ /* 0x000fe40004000000 */
[----:B------:R-:W0:Y:S01]  /*4d50*/  LDC.64 R4, c[0x0][0x390] ;  /* 0x0000e400ff047b82 */ /* 0x000e220000000a00 */
[----:B------:R-:W-:Y:S02]  /*4d60*/  FSEL R8, -R3, -0.16666662693023681641, !P0 ;  /* 0xbe2aaaa803087808 */ /* 0x000fe40004000100 */
[----:B------:R-:W-:Y:S01]  /*4d70*/  FSEL R0, R15, 1, P0 ;  /* 0x3f8000000f007808 */ /* 0x000fe20000000000 */
[----:B------:R-:W-:-:S04]  /*4d80*/  FFMA R9, R6, R9, R11 ;  /* 0x0000000906097223 */ /* 0x000fc8000000000b */
[C---:B------:R-:W-:Y:S01]  /*4d90*/  FFMA R8, R6.reuse, R9, R8 ;  /* 0x0000000906087223 */ /* 0x040fe20000000008 */
[----:B------:R-:W-:-:S04]  /*4da0*/  FFMA R3, R6, R0, RZ ;  /* 0x0000000006037223 */ /* 0x000fc800000000ff */
[----:B------:R-:W-:-:S04]  /*4db0*/  FFMA R0, R3, R8, R0 ;  /* 0x0000000803007223 */ /* 0x000fc80000000000 */
[----:B------:R-:W-:-:S04]  /*4dc0*/  @P1 FADD R0, RZ, -R0 ;  /* 0x80000000ff001221 */ /* 0x000fc80000000000 */
[----:B------:R-:W-:Y:S01]  /*4dd0*/  FMUL R0, R0, 0.0099999997764825820923 ;  /* 0x3c23d70a00007820 */ /* 0x000fe20000400000 */
[----:B0-----:R-:W-:-:S04]  /*4de0*/  IMAD.WIDE R4, R2, 0x4, R4 ;  /* 0x0000000402047825 */ /* 0x001fc800078e0204 */
[----:B------:R-:W-:-:S05]  /*4df0*/  FFMA R7, R7, 0.99000000953674316406, R0 ;  /* 0x3f7d70a407077823 */ /* 0x000fca0000000000 */
[----:B------:R-:W-:Y:S01]  /*4e00*/  STG.E desc[UR6][R4.64], R7 ;  /* 0x0000000704007986 */ /* 0x000fe2000c101906 */
[----:B------:R-:W-:Y:S05]  /*4e10*/  EXIT ;  /* 0x000000000000794d */ /* 0x000fea0003800000 */
.L_x_76:
        /* <DEDUP_REMOVED lines=14> */
.L_x_86:


//--------------------- .text._Z16preprocessVectorPfS_i --------------------------
	.section	.text._Z16preprocessVectorPfS_i,"ax",@progbits
	.align	128
        .global         _Z16preprocessVectorPfS_i
        .type           _Z16preprocessVectorPfS_i,@function
        .size           _Z16preprocessVectorPfS_i,(.L_x_83 - _Z16preprocessVectorPfS_i)
        .other          _Z16preprocessVectorPfS_i,@"STO_CUDA_ENTRY STV_DEFAULT"
_Z16preprocessVectorPfS_i:
.text._Z16preprocessVectorPfS_i:
        /* <DEDUP_REMOVED lines=9> */
[----:B------:R-:W1:Y:S01]  /*0090*/  LDCU.64 UR4, c[0x0][0x358] ;  /* 0x00006b00ff0477ac */ /* 0x000e620008000a00 */
[----:B0-----:R-:W-:-:S06]  /*00a0*/  IMAD.WIDE R2, R5, 0x4, R2 ;  /* 0x0000000405027825 */ /* 0x001fcc00078e0202 */
[----:B-1----:R-:W2:Y:S01]  /*00b0*/  LDG.E R2, desc[UR4][R2.64] ;  /* 0x0000000402027981 */ /* 0x002ea2000c1e1900 */
[----:B------:R-:W-:Y:S01]  /*00c0*/  BSSY.RECONVERGENT B0, `(.L_x_77) ;  /* 0x000000d000007945 */ /* 0x000fe20003800200 */
[----:B--2---:R-:W-:Y:S01]  /*00d0*/  FADD R0, |R2|, -RZ ;  /* 0x800000ff02007221 */ /* 0x004fe20000000200 */
[----:B------:R0:W1:Y:S04]  /*00e0*/  MUFU.RSQ R7, |R2| ;  /* 0x4000000200077308 */ /* 0x0000680000001400 */
[----:B------:R-:W-:-:S04]  /*00f0*/  IADD3 R4, PT, PT, R0, -0xd000000, RZ ;  /* 0xf300000000047810 */ /* 0x000fc80007ffe0ff */
[----:B------:R-:W-:-:S13]  /*0100*/  ISETP.GT.U32.AND P0, PT, R4, 0x727fffff, PT ;  /* 0x727fffff0400780c */ /* 0x000fda0003f04070 */
[----:B01----:R-:W-:Y:S05]  /*0110*/  @!P0 BRA `(.L_x_78) ;  /* 0x00000000000c8947 */ /* 0x003fea0003800000 */
[----:B------:R-:W-:-:S07]  /*0120*/  MOV R9, 0x140 ;  /* 0x0000014000097802 */ /* 0x000fce0000000f00 */
[----:B------:R-:W-:Y:S05]  /*0130*/  CALL.REL.NOINC `($__internal_1_$__cuda_sm20_sqrt_rn_f32_slowpath) ;  /* 0x00000000002c7944 */ /* 0x000fea0003c00000 */
[----:B------:R-:W-:Y:S05]  /*0140*/  BRA `(.L_x_79) ;  /* 0x0000000000107947 */ /* 0x000fea0003800000 */
.L_x_78:
[----:B------:R-:W-:Y:S01]  /*0150*/  FMUL.FTZ R3, |R2|, R7 ;  /* 0x0000000702037220 */ /* 0x000fe20000410200 */
[----:B------:R-:W-:-:S03]  /*0160*/  FMUL.FTZ R7, R7, 0.5 ;  /* 0x3f00000007077820 */ /* 0x000fc60000410000 */
[----:B------:R-:W-:-:S04]  /*0170*/  FFMA R0, -R3, R3, |R2| ;  /* 0x0000000303007223 */ /* 0x000fc80000000502 */
[----:B------:R-:W-:-:S07]  /*0180*/  FFMA R0, R0, R7, R3 ;  /* 0x0000000700007223 */ /* 0x000fce0000000003 */
.L_x_79:
[----:B------:R-:W-:Y:S05]  /*0190*/  BSYNC.RECONVERGENT B0 ;  /* 0x0000000000007941 */ /* 0x000fea0003800200 */
.L_x_77:
[----:B------:R-:W0:Y:S01]  /*01a0*/  LDC.64 R2, c[0x0][0x388] ;  /* 0x0000e200ff027b82 */ /* 0x000e220000000a00 */
[----:B------:R-:W-:Y:S01]  /*01b0*/  FADD R7, R0, 0.5 ;  /* 0x3f00000000077421 */ /* 0x000fe20000000000 */
[----:B0-----:R-:W-:-:S05]  /*01c0*/  IMAD.WIDE R2, R5, 0x4, R2 ;  /* 0x0000000405027825 */ /* 0x001fca00078e0202 */
[----:B------:R-:W-:Y:S01]  /*01d0*/  STG.E desc[UR4][R2.64], R7 ;  /* 0x0000000702007986 */ /* 0x000fe2000c101904 */
[----:B------:R-:W-:Y:S05]  /*01e0*/  EXIT ;  /* 0x000000000000794d */ /* 0x000fea0003800000 */
        .weak           $__internal_1_$__cuda_sm20_sqrt_rn_f32_slowpath
        .type           $__internal_1_$__cuda_sm20_sqrt_rn_f32_slowpath,@function
        .size           $__internal_1_$__cuda_sm20_sqrt_rn_f32_slowpath,(.L_x_83 - $__internal_1_$__cuda_sm20_sqrt_rn_f32_slowpath)
$__internal_1_$__cuda_sm20_sqrt_rn_f32_slowpath:
[----:B------:R-:W-:-:S13]  /*01f0*/  LOP3.LUT P0, RZ, R0, 0x7fffffff, RZ, 0xc0, !PT ;  /* 0x7fffffff00ff7812 */ /* 0x000fda000780c0ff */
[----:B------:R-:W-:Y:S01]  /*0200*/  @!P0 MOV R2, R0 ;  /* 0x0000000000028202 */ /* 0x000fe20000000f00 */
[----:B------:R-:W-:Y:S06]  /*0210*/  @!P0 BRA `(.L_x_80) ;  /* 0x0000000000408947 */ /* 0x000fec0003800000 */
[----:B------:R-:W-:-:S13]  /*0220*/  FSETP.GEU.FTZ.AND P0, PT, R0, RZ, PT ;  /* 0x000000ff0000720b */ /* 0x000fda0003f1e000 */
[----:B------:R-:W-:Y:S01]  /*0230*/  @!P0 MOV R2, 0x7fffffff ;  /* 0x7fffffff00028802 */ /* 0x000fe20000000f00 */
[----:B------:R-:W-:Y:S06]  /*0240*/  @!P0 BRA `(.L_x_80) ;  /* 0x0000000000348947 */ /* 0x000fec0003800000 */
[----:B------:R-:W-:-:S13]  /*0250*/  FSETP.GTU.FTZ.AND P0, PT, |R0|, +INF , PT ;  /* 0x7f8000000000780b */ /* 0x000fda0003f1c200 */
[----:B------:R-:W-:Y:S01]  /*0260*/  @P0 FADD.FTZ R2, R0, 1 ;  /* 0x3f80000000020421 */ /* 0x000fe20000010000 */
[----:B------:R-:W-:Y:S06]  /*0270*/  @P0 BRA `(.L_x_80) ;  /* 0x0000000000280947 */ /* 0x000fec0003800000 */
[----:B------:R-:W-:-:S13]  /*0280*/  FSETP.NEU.FTZ.AND P0, PT, |R0|, +INF , PT ;  /* 0x7f8000000000780b */ /* 0x000fda0003f1d200 */
[----:B------:R-:W-:-:S04]  /*0290*/  @P0 FFMA R3, R0, 1.84467440737095516160e+19, RZ ;  /* 0x5f80000000030823 */ /* 0x000fc800000000ff */
[----:B------:R-:W0:Y:S02]  /*02a0*/  @P0 MUFU.RSQ R2, R3 ;  /* 0x0000000300020308 */ /* 0x000e240000001400 */
[----:B0-----:R-:W-:Y:S01]  /*02b0*/  @P0 FMUL.FTZ R4, R3, R2 ;  /* 0x0000000203040220 */ /* 0x001fe20000410000 */
[----:B------:R-:W-:Y:S01]  /*02c0*/  @P0 FMUL.FTZ R8, R2, 0.5 ;  /* 0x3f00000002080820 */ /* 0x000fe20000410000 */
[----:B------:R-:W-:Y:S02]  /*02d0*/  @!P0 MOV R2, R0 ;  /* 0x0000000000028202 */ /* 0x000fe40000000f00 */
[----:B------:R-:W-:-:S04]  /*02e0*/  @P0 FADD.FTZ R6, -R4, -RZ ;  /* 0x800000ff04060221 */ /* 0x000fc80000010100 */
[----:B------:R-:W-:-:S04]  /*02f0*/  @P0 FFMA R7, R4, R6, R3 ;  /* 0x0000000604070223 */ /* 0x000fc80000000003 */
[----:B------:R-:W-:-:S04]  /*0300*/  @P0 FFMA R7, R7, R8, R4 ;  /* 0x0000000807070223 */ /* 0x000fc80000000004 */
[----:B------:R-:W-:-:S07]  /*0310*/  @P0 FMUL.FTZ R2, R7, 2.3283064365386962891e-10 ;  /* 0x2f80000007020820 */ /* 0x000fce0000410000 */
.L_x_80:
[----:B------:R-:W-:Y:S01]  /*0320*/  HFMA2 R3, -RZ, RZ, 0, 0 ;  /* 0x00000000ff037431 */ /* 0x000fe200000001ff */
[----:B------:R-:W-:Y:S02]  /*0330*/  MOV R0, R2 ;  /* 0x0000000200007202 */ /* 0x000fe40000000f00 */
[----:B------:R-:W-:-:S04]  /*0340*/  MOV R2, R9 ;  /* 0x0000000900027202 */ /* 0x000fc80000000f00 */
[----:B------:R-:W-:Y:S05]  /*0350*/  RET.REL.NODEC R2 `(_Z16preprocessVectorPfS_i) ;  /* 0xfffffffc02287950 */ /* 0x000fea0003c3ffff */
.L_x_81:
        /* <DEDUP_REMOVED lines=10> */
.L_x_83:


//--------------------- .nv.global.init           --------------------------
	.section	.nv.global.init,"aw",@progbits
	.align	4
.nv.global.init:
	.type		__cudart_i2opi_f,@object
	.size		__cudart_i2opi_f,(.L_0 - __cudart_i2opi_f)
__cudart_i2opi_f:
        /*0000*/ 	.byte	0x41, 0x90, 0x43, 0x3c, 0x99, 0x95, 0x62, 0xdb, 0xc0, 0xdd, 0x34, 0xf5, 0xd1, 0x57, 0x27, 0xfc
        /*0010*/ 	.byte	0x29, 0x15, 0x44, 0x4e, 0x6e, 0x83, 0xf9, 0xa2
.L_0:


//--------------------- .nv.shared.reserved.0     --------------------------
	.section	.nv.shared.reserved.0,"aw",@nobits
	.weak		__nv_reservedSMEM_offset_0_alias
	.size		__nv_reservedSMEM_offset_0_alias, 0, 64
	.other		__nv_reservedSMEM_offset_0_alias,@"STO_CUDA_RESERVED_SHARED STV_DEFAULT"
__nv_reservedSMEM_offset_0_alias:
	.zero		0
	.zero		64


//--------------------- .nv.shared._Z9reduceSumPfS_i --------------------------
	.section	.nv.shared._Z9reduceSumPfS_i,"aw",@nobits
	.sectionflags	@""
	.align	4
.nv.shared._Z9reduceSumPfS_i:
	.zero		2048


//--------------------- .nv.constant0._Z18postprocessResultsPffi --------------------------
	.section	.nv.constant0._Z18postprocessResultsPffi,"a",@progbits
	.sectionflags	@""
	.align	4
.nv.constant0._Z18postprocessResultsPffi:
	.zero		912


//--------------------- .nv.constant0._Z9reduceSumPfS_i --------------------------
	.section	.nv.constant0._Z9reduceSumPfS_i,"a",@progbits
	.sectionflags	@""
	.align	4
.nv.constant0._Z9reduceSumPfS_i:
	.zero		916


//--------------------- .nv.constant0._Z25computeIntensiveOperationPfS_S_i --------------------------
	.section	.nv.constant0._Z25computeIntensiveOperationPfS_S_i,"a",@progbits
	.sectionflags	@""
	.align	4
.nv.constant0._Z25computeIntensiveOperationPfS_S_i:
	.zero		924


//--------------------- .nv.constant0._Z16preprocessVectorPfS_i --------------------------
	.section	.nv.constant0._Z16preprocessVectorPfS_i,"a",@progbits
	.sectionflags	@""
	.align	4
.nv.constant0._Z16preprocessVectorPfS_i:
	.zero		916


//--------------------- SYMBOLS --------------------------

	.type		.nv.reservedSmem.offset0,@object
	.size		.nv.reservedSmem.offset0,0x4
	.type		.nv.reservedSmem.cap,@object
	.size		.nv.reservedSmem.cap,0x4
